//
// Generated by NVIDIA NVVM Compiler
//
// Compiler Build ID: CL-36424714
// Cuda compilation tools, release 13.0, V13.0.88
// Based on NVVM 20.0.0
//

.version 9.0
.target sm_100
.address_size 64

	// .globl	_Z13k_clear_headsPii

.visible .entry _Z13k_clear_headsPii(
	.param .u64 .ptr .align 1 _Z13k_clear_headsPii_param_0,
	.param .u32 _Z13k_clear_headsPii_param_1
)
{
	.reg .pred 	%p<2>;
	.reg .b32 	%r<7>;
	.reg .b64 	%rd<5>;

	ld.param.u64 	%rd1, [_Z13k_clear_headsPii_param_0];
	ld.param.u32 	%r2, [_Z13k_clear_headsPii_param_1];
	mov.u32 	%r3, %ctaid.x;
	mov.u32 	%r4, %ntid.x;
	mov.u32 	%r5, %tid.x;
	mad.lo.s32 	%r1, %r3, %r4, %r5;
	setp.ge.s32 	%p1, %r1, %r2;
	@%p1 bra 	$L__BB0_2;
	cvta.to.global.u64 	%rd2, %rd1;
	mul.wide.s32 	%rd3, %r1, 4;
	add.s64 	%rd4, %rd2, %rd3;
	mov.b32 	%r6, -1;
	st.global.u32 	[%rd4], %r6;
$L__BB0_2:
	ret;

}
	// .globl	_Z13k_build_cellsPK6float2iPiS2_iif
.visible .entry _Z13k_build_cellsPK6float2iPiS2_iif(
	.param .u64 .ptr .align 1 _Z13k_build_cellsPK6float2iPiS2_iif_param_0,
	.param .u32 _Z13k_build_cellsPK6float2iPiS2_iif_param_1,
	.param .u64 .ptr .align 1 _Z13k_build_cellsPK6float2iPiS2_iif_param_2,
	.param .u64 .ptr .align 1 _Z13k_build_cellsPK6float2iPiS2_iif_param_3,
	.param .u32 _Z13k_build_cellsPK6float2iPiS2_iif_param_4,
	.param .u32 _Z13k_build_cellsPK6float2iPiS2_iif_param_5,
	.param .f32 _Z13k_build_cellsPK6float2iPiS2_iif_param_6
)
{
	.reg .pred 	%p<4>;
	.reg .b32 	%r<18>;
	.reg .b32 	%f<8>;
	.reg .b64 	%rd<13>;

	ld.param.u64 	%rd1, [_Z13k_build_cellsPK6float2iPiS2_iif_param_0];
	ld.param.u32 	%r4, [_Z13k_build_cellsPK6float2iPiS2_iif_param_1];
	ld.param.u64 	%rd2, [_Z13k_build_cellsPK6float2iPiS2_iif_param_2];
	ld.param.u64 	%rd3, [_Z13k_build_cellsPK6float2iPiS2_iif_param_3];
	ld.param.u32 	%r2, [_Z13k_build_cellsPK6float2iPiS2_iif_param_4];
	ld.param.u32 	%r3, [_Z13k_build_cellsPK6float2iPiS2_iif_param_5];
	ld.param.f32 	%f1, [_Z13k_build_cellsPK6float2iPiS2_iif_param_6];
	mov.u32 	%r5, %ctaid.x;
	mov.u32 	%r6, %ntid.x;
	mov.u32 	%r7, %tid.x;
	mad.lo.s32 	%r1, %r5, %r6, %r7;
	setp.ge.s32 	%p1, %r1, %r4;
	@%p1 bra 	$L__BB1_2;
	cvta.to.global.u64 	%rd4, %rd1;
	cvta.to.global.u64 	%rd5, %rd2;
	cvta.to.global.u64 	%rd6, %rd3;
	mul.wide.s32 	%rd7, %r1, 8;
	add.s64 	%rd8, %rd4, %rd7;
	ld.global.nc.v2.f32 	{%f2, %f3}, [%rd8];
	div.rn.f32 	%f4, %f2, %f1;
	cvt.rmi.f32.f32 	%f5, %f4;
	cvt.rzi.s32.f32 	%r8, %f5;
	max.s32 	%r9, %r8, 0;
	setp.lt.s32 	%p2, %r9, %r2;
	add.s32 	%r10, %r2, -1;
	selp.b32 	%r11, %r9, %r10, %p2;
	div.rn.f32 	%f6, %f3, %f1;
	cvt.rmi.f32.f32 	%f7, %f6;
	cvt.rzi.s32.f32 	%r12, %f7;
	max.s32 	%r13, %r12, 0;
	setp.lt.s32 	%p3, %r13, %r3;
	add.s32 	%r14, %r3, -1;
	selp.b32 	%r15, %r13, %r14, %p3;
	mad.lo.s32 	%r16, %r15, %r2, %r11;
	mul.wide.s32 	%rd9, %r16, 4;
	add.s64 	%rd10, %rd5, %rd9;
	atom.global.exch.b32 	%r17, [%rd10], %r1;
	mul.wide.s32 	%rd11, %r1, 4;
	add.s64 	%rd12, %rd6, %rd11;
	st.global.u32 	[%rd12], %r17;
$L__BB1_2:
	ret;

}
	// .globl	_Z23k_density_pressure_cellPK6float2PfS2_PKiS4_ifffffiif
.visible .entry _Z23k_density_pressure_cellPK6float2PfS2_PKiS4_ifffffiif(
	.param .u64 .ptr .align 1 _Z23k_density_pressure_cellPK6float2PfS2_PKiS4_ifffffiif_param_0,
	.param .u64 .ptr .align 1 _Z23k_density_pressure_cellPK6float2PfS2_PKiS4_ifffffiif_param_1,
	.param .u64 .ptr .align 1 _Z23k_density_pressure_cellPK6float2PfS2_PKiS4_ifffffiif_param_2,
	.param .u64 .ptr .align 1 _Z23k_density_pressure_cellPK6float2PfS2_PKiS4_ifffffiif_param_3,
	.param .u64 .ptr .align 1 _Z23k_density_pressure_cellPK6float2PfS2_PKiS4_ifffffiif_param_4,
	.param .u32 _Z23k_density_pressure_cellPK6float2PfS2_PKiS4_ifffffiif_param_5,
	.param .f32 _Z23k_density_pressure_cellPK6float2PfS2_PKiS4_ifffffiif_param_6,
	.param .f32 _Z23k_density_pressure_cellPK6float2PfS2_PKiS4_ifffffiif_param_7,
	.param .f32 _Z23k_density_pressure_cellPK6float2PfS2_PKiS4_ifffffiif_param_8,
	.param .f32 _Z23k_density_pressure_cellPK6float2PfS2_PKiS4_ifffffiif_param_9,
	.param .f32 _Z23k_density_pressure_cellPK6float2PfS2_PKiS4_ifffffiif_param_10,
	.param .u32 _Z23k_density_pressure_cellPK6float2PfS2_PKiS4_ifffffiif_param_11,
	.param .u32 _Z23k_density_pressure_cellPK6float2PfS2_PKiS4_ifffffiif_param_12,
	.param .f32 _Z23k_density_pressure_cellPK6float2PfS2_PKiS4_ifffffiif_param_13
)
{
	.reg .pred 	%p<51>;
	.reg .b32 	%r<57>;
	.reg .b32 	%f<215>;
	.reg .b64 	%rd<38>;
	.reg .b64 	%fd<6>;

	ld.param.u64 	%rd7, [_Z23k_density_pressure_cellPK6float2PfS2_PKiS4_ifffffiif_param_0];
	ld.param.u64 	%rd8, [_Z23k_density_pressure_cellPK6float2PfS2_PKiS4_ifffffiif_param_3];
	ld.param.u64 	%rd9, [_Z23k_density_pressure_cellPK6float2PfS2_PKiS4_ifffffiif_param_4];
	ld.param.u32 	%r19, [_Z23k_density_pressure_cellPK6float2PfS2_PKiS4_ifffffiif_param_5];
	ld.param.f32 	%f44, [_Z23k_density_pressure_cellPK6float2PfS2_PKiS4_ifffffiif_param_6];
	ld.param.f32 	%f45, [_Z23k_density_pressure_cellPK6float2PfS2_PKiS4_ifffffiif_param_7];
	ld.param.f32 	%f46, [_Z23k_density_pressure_cellPK6float2PfS2_PKiS4_ifffffiif_param_8];
	ld.param.f32 	%f47, [_Z23k_density_pressure_cellPK6float2PfS2_PKiS4_ifffffiif_param_9];
	ld.param.f32 	%f48, [_Z23k_density_pressure_cellPK6float2PfS2_PKiS4_ifffffiif_param_10];
	ld.param.u32 	%r17, [_Z23k_density_pressure_cellPK6float2PfS2_PKiS4_ifffffiif_param_11];
	ld.param.u32 	%r18, [_Z23k_density_pressure_cellPK6float2PfS2_PKiS4_ifffffiif_param_12];
	ld.param.f32 	%f49, [_Z23k_density_pressure_cellPK6float2PfS2_PKiS4_ifffffiif_param_13];
	cvta.to.global.u64 	%rd1, %rd9;
	cvta.to.global.u64 	%rd2, %rd8;
	cvta.to.global.u64 	%rd3, %rd7;
	mov.u32 	%r20, %ctaid.x;
	mov.u32 	%r21, %ntid.x;
	mov.u32 	%r22, %tid.x;
	mad.lo.s32 	%r1, %r20, %r21, %r22;
	setp.ge.s32 	%p1, %r1, %r19;
	@%p1 bra 	$L__BB2_39;
	mul.wide.s32 	%rd10, %r1, 8;
	add.s64 	%rd11, %rd3, %rd10;
	ld.global.nc.v2.f32 	{%f1, %f2}, [%rd11];
	div.rn.f32 	%f51, %f1, %f49;
	cvt.rmi.f32.f32 	%f52, %f51;
	cvt.rzi.s32.f32 	%r24, %f52;
	max.s32 	%r25, %r24, 0;
	setp.lt.s32 	%p2, %r25, %r17;
	add.s32 	%r26, %r17, -1;
	selp.b32 	%r2, %r25, %r26, %p2;
	div.rn.f32 	%f53, %f2, %f49;
	cvt.rmi.f32.f32 	%f54, %f53;
	cvt.rzi.s32.f32 	%r27, %f54;
	max.s32 	%r28, %r27, 0;
	setp.lt.s32 	%p3, %r28, %r18;
	add.s32 	%r29, %r18, -1;
	selp.b32 	%r3, %r28, %r29, %p3;
	add.f32 	%f55, %f45, %f45;
	mul.f32 	%f3, %f55, %f55;
	cvt.f64.f32 	%fd1, %f45;
	mul.f64 	%fd2, %fd1, 0d4035FDBBE9BBA775;
	mul.f64 	%fd3, %fd2, %fd1;
	mov.f64 	%fd4, 0d4024000000000000;
	div.rn.f64 	%fd5, %fd4, %fd3;
	cvt.rn.f32.f64 	%f4, %fd5;
	mul.f32 	%f5, %f4, 0f3E800000;
	mov.f32 	%f208, 0f00000000;
	mov.b32 	%r53, -1;
	cvt.s64.s32 	%rd13, %r2;
$L__BB2_2:
	add.s32 	%r30, %r2, -1;
	setp.ge.u32 	%p4, %r30, %r17;
	add.s32 	%r5, %r53, %r3;
	setp.ge.u32 	%p5, %r5, %r18;
	mul.lo.s32 	%r6, %r5, %r17;
	or.pred  	%p6, %p4, %p5;
	cvt.s64.s32 	%rd12, %r6;
	add.s64 	%rd14, %rd13, %rd12;
	shl.b64 	%rd15, %rd14, 2;
	add.s64 	%rd4, %rd2, %rd15;
	@%p6 bra 	$L__BB2_11;
	ld.global.nc.u32 	%r54, [%rd4+-4];
	setp.eq.s32 	%p7, %r54, -1;
	@%p7 bra 	$L__BB2_11;
$L__BB2_4:
	mul.wide.s32 	%rd16, %r54, 8;
	add.s64 	%rd17, %rd3, %rd16;
	ld.global.nc.v2.f32 	{%f56, %f57}, [%rd17];
	sub.f32 	%f58, %f1, %f56;
	sub.f32 	%f59, %f2, %f57;
	mul.f32 	%f60, %f59, %f59;
	fma.rn.f32 	%f8, %f58, %f58, %f60;
	setp.ge.f32 	%p8, %f8, %f3;
	@%p8 bra 	$L__BB2_10;
	sqrt.rn.f32 	%f61, %f8;
	div.rn.f32 	%f9, %f61, %f45;
	setp.geu.f32 	%p9, %f9, 0f3F800000;
	@%p9 bra 	$L__BB2_7;
	mul.f32 	%f67, %f9, %f9;
	mul.f32 	%f68, %f9, %f67;
	fma.rn.f32 	%f69, %f67, 0fBFC00000, 0f3F800000;
	fma.rn.f32 	%f70, %f68, 0f3F400000, %f69;
	mul.f32 	%f203, %f70, %f4;
	bra.uni 	$L__BB2_9;
$L__BB2_7:
	setp.geu.f32 	%p10, %f9, 0f40000000;
	mov.f32 	%f203, 0f00000000;
	@%p10 bra 	$L__BB2_9;
	mov.f32 	%f63, 0f40000000;
	sub.f32 	%f64, %f63, %f9;
	mul.f32 	%f65, %f5, %f64;
	mul.f32 	%f66, %f64, %f65;
	mul.f32 	%f203, %f64, %f66;
$L__BB2_9:
	fma.rn.f32 	%f208, %f44, %f203, %f208;
$L__BB2_10:
	mul.wide.s32 	%rd18, %r54, 4;
	add.s64 	%rd19, %rd1, %rd18;
	ld.global.nc.u32 	%r54, [%rd19];
	setp.ne.s32 	%p11, %r54, -1;
	@%p11 bra 	$L__BB2_4;
$L__BB2_11:
	setp.ge.u32 	%p13, %r2, %r17;
	or.pred  	%p14, %p13, %p5;
	@%p14 bra 	$L__BB2_20;
	add.s32 	%r31, %r2, %r6;
	mul.wide.s32 	%rd20, %r31, 4;
	add.s64 	%rd21, %rd2, %rd20;
	ld.global.nc.u32 	%r55, [%rd21];
	setp.eq.s32 	%p15, %r55, -1;
	@%p15 bra 	$L__BB2_20;
$L__BB2_13:
	mul.wide.s32 	%rd22, %r55, 8;
	add.s64 	%rd23, %rd3, %rd22;
	ld.global.nc.v2.f32 	{%f71, %f72}, [%rd23];
	sub.f32 	%f73, %f1, %f71;
	sub.f32 	%f74, %f2, %f72;
	mul.f32 	%f75, %f74, %f74;
	fma.rn.f32 	%f17, %f73, %f73, %f75;
	setp.ge.f32 	%p16, %f17, %f3;
	@%p16 bra 	$L__BB2_19;
	sqrt.rn.f32 	%f76, %f17;
	div.rn.f32 	%f18, %f76, %f45;
	setp.lt.f32 	%p17, %f18, 0f3F800000;
	@%p17 bra 	$L__BB2_17;
	setp.geu.f32 	%p18, %f18, 0f40000000;
	mov.f32 	%f207, 0f00000000;
	@%p18 bra 	$L__BB2_18;
	mov.f32 	%f78, 0f40000000;
	sub.f32 	%f79, %f78, %f18;
	mul.f32 	%f80, %f5, %f79;
	mul.f32 	%f81, %f79, %f80;
	mul.f32 	%f207, %f79, %f81;
	bra.uni 	$L__BB2_18;
$L__BB2_17:
	mul.f32 	%f82, %f18, %f18;
	mul.f32 	%f83, %f18, %f82;
	fma.rn.f32 	%f84, %f82, 0fBFC00000, 0f3F800000;
	fma.rn.f32 	%f85, %f83, 0f3F400000, %f84;
	mul.f32 	%f207, %f85, %f4;
$L__BB2_18:
	fma.rn.f32 	%f208, %f44, %f207, %f208;
$L__BB2_19:
	mul.wide.s32 	%rd24, %r55, 4;
	add.s64 	%rd25, %rd1, %rd24;
	ld.global.nc.u32 	%r55, [%rd25];
	setp.ne.s32 	%p19, %r55, -1;
	@%p19 bra 	$L__BB2_13;
$L__BB2_20:
	add.s32 	%r32, %r2, 1;
	setp.ge.u32 	%p21, %r32, %r17;
	or.pred  	%p22, %p21, %p5;
	@%p22 bra 	$L__BB2_29;
	ld.global.nc.u32 	%r56, [%rd4+4];
	setp.eq.s32 	%p23, %r56, -1;
	@%p23 bra 	$L__BB2_29;
$L__BB2_22:
	mul.wide.s32 	%rd26, %r56, 8;
	add.s64 	%rd27, %rd3, %rd26;
	ld.global.nc.v2.f32 	{%f86, %f87}, [%rd27];
	sub.f32 	%f88, %f1, %f86;
	sub.f32 	%f89, %f2, %f87;
	mul.f32 	%f90, %f89, %f89;
	fma.rn.f32 	%f26, %f88, %f88, %f90;
	setp.ge.f32 	%p24, %f26, %f3;
	@%p24 bra 	$L__BB2_28;
	sqrt.rn.f32 	%f91, %f26;
	div.rn.f32 	%f27, %f91, %f45;
	setp.lt.f32 	%p25, %f27, 0f3F800000;
	@%p25 bra 	$L__BB2_26;
	setp.geu.f32 	%p26, %f27, 0f40000000;
	mov.f32 	%f211, 0f00000000;
	@%p26 bra 	$L__BB2_27;
	mov.f32 	%f93, 0f40000000;
	sub.f32 	%f94, %f93, %f27;
	mul.f32 	%f95, %f5, %f94;
	mul.f32 	%f96, %f94, %f95;
	mul.f32 	%f211, %f94, %f96;
	bra.uni 	$L__BB2_27;
$L__BB2_26:
	mul.f32 	%f97, %f27, %f27;
	mul.f32 	%f98, %f27, %f97;
	fma.rn.f32 	%f99, %f97, 0fBFC00000, 0f3F800000;
	fma.rn.f32 	%f100, %f98, 0f3F400000, %f99;
	mul.f32 	%f211, %f100, %f4;
$L__BB2_27:
	fma.rn.f32 	%f208, %f44, %f211, %f208;
$L__BB2_28:
	mul.wide.s32 	%rd28, %r56, 4;
	add.s64 	%rd29, %rd1, %rd28;
	ld.global.nc.u32 	%r56, [%rd29];
	setp.ne.s32 	%p27, %r56, -1;
	@%p27 bra 	$L__BB2_22;
$L__BB2_29:
	add.s32 	%r53, %r53, 1;
	setp.ne.s32 	%p28, %r53, 2;
	mov.f32 	%f214, 0f3F800000;
	@%p28 bra 	$L__BB2_2;
	ld.param.u64 	%rd36, [_Z23k_density_pressure_cellPK6float2PfS2_PKiS4_ifffffiif_param_1];
	max.f32 	%f102, %f208, 0f358637BD;
	mov.b32 	%r33, %f102;
	add.s32 	%r34, %r33, -1059760811;
	and.b32  	%r35, %r34, -8388608;
	sub.s32 	%r36, %r33, %r35;
	mov.b32 	%f103, %r36;
	cvt.rn.f32.s32 	%f104, %r35;
	fma.rn.f32 	%f105, %f104, 0f34000000, 0f00000000;
	add.f32 	%f106, %f103, 0fBF800000;
	fma.rn.f32 	%f107, %f106, 0fBE055027, 0f3E1039F6;
	fma.rn.f32 	%f108, %f107, %f106, 0fBDF8CDCC;
	fma.rn.f32 	%f109, %f108, %f106, 0f3E0F2955;
	fma.rn.f32 	%f110, %f109, %f106, 0fBE2AD8B9;
	fma.rn.f32 	%f111, %f110, %f106, 0f3E4CED0B;
	fma.rn.f32 	%f112, %f111, %f106, 0fBE7FFF22;
	fma.rn.f32 	%f113, %f112, %f106, 0f3EAAAA78;
	fma.rn.f32 	%f114, %f113, %f106, 0fBF000000;
	mul.f32 	%f115, %f106, %f114;
	fma.rn.f32 	%f116, %f115, %f106, %f106;
	fma.rn.f32 	%f117, %f105, 0f3F317218, %f116;
	setp.gt.u32 	%p29, %r33, 2139095039;
	fma.rn.f32 	%f118, %f102, 0f7F800000, 0f7F800000;
	selp.f32 	%f119, %f118, %f117, %p29;
	cvta.to.global.u64 	%rd30, %rd36;
	mul.wide.s32 	%rd31, %r1, 4;
	add.s64 	%rd32, %rd30, %rd31;
	st.global.f32 	[%rd32], %f119;
	fma.rn.f32 	%f120, %f119, 0f3BBB989D, 0f3F000000;
	cvt.sat.f32.f32 	%f121, %f120;
	mov.f32 	%f122, 0f4B400001;
	mov.f32 	%f123, 0f437C0000;
	fma.rm.f32 	%f124, %f121, %f123, %f122;
	add.f32 	%f125, %f124, 0fCB40007F;
	neg.f32 	%f126, %f125;
	fma.rn.f32 	%f127, %f119, 0f3FB8AA3B, %f126;
	fma.rn.f32 	%f128, %f119, 0f32A57060, %f127;
	mov.b32 	%r37, %f124;
	shl.b32 	%r38, %r37, 23;
	mov.b32 	%f129, %r38;
	ex2.approx.ftz.f32 	%f130, %f128;
	mul.f32 	%f131, %f130, %f129;
	div.rn.f32 	%f34, %f131, %f46;
	mul.f32 	%f132, %f47, %f47;
	mul.f32 	%f35, %f46, %f132;
	mul.f32 	%f133, %f48, 0f3F000000;
	cvt.rzi.f32.f32 	%f134, %f133;
	add.f32 	%f135, %f134, %f134;
	sub.f32 	%f136, %f48, %f135;
	abs.f32 	%f36, %f136;
	abs.f32 	%f37, %f34;
	setp.lt.f32 	%p30, %f37, 0f00800000;
	mul.f32 	%f137, %f37, 0f4B800000;
	selp.f32 	%f138, %f137, %f37, %p30;
	selp.f32 	%f139, 0fC1C00000, 0f00000000, %p30;
	mov.b32 	%r39, %f138;
	add.s32 	%r40, %r39, -1060439283;
	and.b32  	%r41, %r40, -8388608;
	sub.s32 	%r42, %r39, %r41;
	mov.b32 	%f140, %r42;
	cvt.rn.f32.s32 	%f141, %r41;
	fma.rn.f32 	%f142, %f141, 0f34000000, %f139;
	add.f32 	%f143, %f140, 0fBF800000;
	add.f32 	%f144, %f140, 0f3F800000;
	rcp.approx.ftz.f32 	%f145, %f144;
	add.f32 	%f146, %f143, %f143;
	mul.f32 	%f147, %f146, %f145;
	mul.f32 	%f148, %f147, %f147;
	sub.f32 	%f149, %f143, %f147;
	add.f32 	%f150, %f149, %f149;
	neg.f32 	%f151, %f147;
	fma.rn.f32 	%f152, %f151, %f143, %f150;
	mul.rn.f32 	%f153, %f145, %f152;
	fma.rn.f32 	%f154, %f148, 0f3A2C32E4, 0f3B52E7DB;
	fma.rn.f32 	%f155, %f154, %f148, 0f3C93BB73;
	fma.rn.f32 	%f156, %f155, %f148, 0f3DF6384F;
	mul.rn.f32 	%f157, %f156, %f148;
	fma.rn.f32 	%f158, %f147, 0f3FB8AA3B, %f142;
	sub.f32 	%f159, %f142, %f158;
	fma.rn.f32 	%f160, %f147, 0f3FB8AA3B, %f159;
	fma.rn.f32 	%f161, %f153, 0f3FB8AA3B, %f160;
	fma.rn.f32 	%f162, %f147, 0f32A55E34, %f161;
	mul.f32 	%f163, %f157, 0f40400000;
	fma.rn.f32 	%f164, %f163, %f153, %f162;
	fma.rn.f32 	%f165, %f157, %f147, %f164;
	add.rn.f32 	%f166, %f158, %f165;
	neg.f32 	%f167, %f158;
	add.rn.f32 	%f168, %f166, %f167;
	neg.f32 	%f169, %f168;
	add.rn.f32 	%f170, %f165, %f169;
	mul.rn.f32 	%f171, %f166, %f48;
	neg.f32 	%f172, %f171;
	fma.rn.f32 	%f173, %f166, %f48, %f172;
	fma.rn.f32 	%f174, %f170, %f48, %f173;
	cvt.rni.f32.f32 	%f175, %f171;
	sub.f32 	%f176, %f171, %f175;
	add.f32 	%f177, %f176, %f174;
	fma.rn.f32 	%f178, %f177, 0f391FCB8E, 0f3AAF85ED;
	fma.rn.f32 	%f179, %f178, %f177, 0f3C1D9856;
	fma.rn.f32 	%f180, %f179, %f177, 0f3D6357BB;
	fma.rn.f32 	%f181, %f180, %f177, 0f3E75FDEC;
	fma.rn.f32 	%f182, %f181, %f177, 0f3F317218;
	fma.rn.f32 	%f183, %f182, %f177, 0f3F800000;
	cvt.rzi.s32.f32 	%r43, %f175;
	setp.gt.f32 	%p31, %f175, 0f00000000;
	selp.b32 	%r44, 0, -2097152000, %p31;
	add.s32 	%r45, %r44, 2130706432;
	mov.b32 	%f184, %r45;
	mul.f32 	%f185, %f183, %f184;
	shl.b32 	%r46, %r43, 23;
	sub.s32 	%r47, %r46, %r44;
	mov.b32 	%f186, %r47;
	mul.f32 	%f187, %f185, %f186;
	abs.f32 	%f188, %f171;
	setp.gt.f32 	%p32, %f188, 0f43180000;
	setp.lt.f32 	%p33, %f171, 0f00000000;
	selp.f32 	%f189, 0f00000000, 0f7F800000, %p33;
	selp.f32 	%f38, %f189, %f187, %p32;
	setp.eq.f32 	%p34, %f34, 0f3F800000;
	setp.eq.f32 	%p35, %f48, 0f00000000;
	or.pred  	%p36, %p35, %p34;
	@%p36 bra 	$L__BB2_38;
	setp.num.f32 	%p37, %f37, %f37;
	abs.f32 	%f190, %f48;
	setp.num.f32 	%p38, %f190, %f190;
	and.pred  	%p39, %p37, %p38;
	@%p39 bra 	$L__BB2_33;
	add.rn.f32 	%f214, %f34, %f48;
	bra.uni 	$L__BB2_38;
$L__BB2_33:
	setp.neu.f32 	%p40, %f34, 0f00000000;
	setp.neu.f32 	%p41, %f37, 0f7F800000;
	and.pred  	%p42, %p40, %p41;
	@%p42 bra 	$L__BB2_35;
	setp.neu.f32 	%p49, %f36, 0f3F800000;
	add.f32 	%f195, %f34, %f34;
	mov.b32 	%r48, %f195;
	setp.lt.f32 	%p50, %f48, 0f00000000;
	xor.b32  	%r49, %r48, 2139095040;
	selp.b32 	%r50, %r49, %r48, %p50;
	and.b32  	%r51, %r50, 2147483647;
	selp.b32 	%r52, %r51, %r50, %p49;
	mov.b32 	%f214, %r52;
	bra.uni 	$L__BB2_38;
$L__BB2_35:
	setp.eq.f32 	%p43, %f34, 0fBF800000;
	setp.eq.f32 	%p44, %f190, 0f7F800000;
	and.pred  	%p45, %p43, %p44;
	@%p45 bra 	$L__BB2_38;
	setp.geu.f32 	%p46, %f34, 0f00000000;
	mov.f32 	%f214, %f38;
	@%p46 bra 	$L__BB2_38;
	setp.neu.f32 	%p47, %f36, 0f3F800000;
	neg.f32 	%f192, %f38;
	selp.f32 	%f193, %f38, %f192, %p47;
	cvt.rmi.f32.f32 	%f194, %f48;
	setp.neu.f32 	%p48, %f48, %f194;
	selp.f32 	%f214, 0f7FFFFFFF, %f193, %p48;
$L__BB2_38:
	ld.param.u64 	%rd37, [_Z23k_density_pressure_cellPK6float2PfS2_PKiS4_ifffffiif_param_2];
	add.f32 	%f196, %f214, 0fBF800000;
	mul.f32 	%f197, %f35, %f196;
	div.rn.f32 	%f198, %f197, %f48;
	max.f32 	%f199, %f198, 0f00000000;
	cvta.to.global.u64 	%rd33, %rd37;
	add.s64 	%rd35, %rd33, %rd31;
	st.global.f32 	[%rd35], %f199;
$L__BB2_39:
	ret;

}
	// .globl	_Z13k_forces_cellPK6float2S1_PKfS3_PS_PKiS6_iffffffbbiif
.visible .entry _Z13k_forces_cellPK6float2S1_PKfS3_PS_PKiS6_iffffffbbiif(
	.param .u64 .ptr .align 1 _Z13k_forces_cellPK6float2S1_PKfS3_PS_PKiS6_iffffffbbiif_param_0,
	.param .u64 .ptr .align 1 _Z13k_forces_cellPK6float2S1_PKfS3_PS_PKiS6_iffffffbbiif_param_1,
	.param .u64 .ptr .align 1 _Z13k_forces_cellPK6float2S1_PKfS3_PS_PKiS6_iffffffbbiif_param_2,
	.param .u64 .ptr .align 1 _Z13k_forces_cellPK6float2S1_PKfS3_PS_PKiS6_iffffffbbiif_param_3,
	.param .u64 .ptr .align 1 _Z13k_forces_cellPK6float2S1_PKfS3_PS_PKiS6_iffffffbbiif_param_4,
	.param .u64 .ptr .align 1 _Z13k_forces_cellPK6float2S1_PKfS3_PS_PKiS6_iffffffbbiif_param_5,
	.param .u64 .ptr .align 1 _Z13k_forces_cellPK6float2S1_PKfS3_PS_PKiS6_iffffffbbiif_param_6,
	.param .u32 _Z13k_forces_cellPK6float2S1_PKfS3_PS_PKiS6_iffffffbbiif_param_7,
	.param .f32 _Z13k_forces_cellPK6float2S1_PKfS3_PS_PKiS6_iffffffbbiif_param_8,
	.param .f32 _Z13k_forces_cellPK6float2S1_PKfS3_PS_PKiS6_iffffffbbiif_param_9,
	.param .f32 _Z13k_forces_cellPK6float2S1_PKfS3_PS_PKiS6_iffffffbbiif_param_10,
	.param .f32 _Z13k_forces_cellPK6float2S1_PKfS3_PS_PKiS6_iffffffbbiif_param_11,
	.param .f32 _Z13k_forces_cellPK6float2S1_PKfS3_PS_PKiS6_iffffffbbiif_param_12,
	.param .f32 _Z13k_forces_cellPK6float2S1_PKfS3_PS_PKiS6_iffffffbbiif_param_13,
	.param .u8 _Z13k_forces_cellPK6float2S1_PKfS3_PS_PKiS6_iffffffbbiif_param_14,
	.param .u8 _Z13k_forces_cellPK6float2S1_PKfS3_PS_PKiS6_iffffffbbiif_param_15,
	.param .u32 _Z13k_forces_cellPK6float2S1_PKfS3_PS_PKiS6_iffffffbbiif_param_16,
	.param .u32 _Z13k_forces_cellPK6float2S1_PKfS3_PS_PKiS6_iffffffbbiif_param_17,
	.param .f32 _Z13k_forces_cellPK6float2S1_PKfS3_PS_PKiS6_iffffffbbiif_param_18
)
{
	.reg .pred 	%p<89>;
	.reg .b16 	%rs<4>;
	.reg .b32 	%r<74>;
	.reg .b32 	%f<486>;
	.reg .b64 	%rd<91>;
	.reg .b64 	%fd<6>;

	ld.param.u64 	%rd10, [_Z13k_forces_cellPK6float2S1_PKfS3_PS_PKiS6_iffffffbbiif_param_0];
	ld.param.u64 	%rd11, [_Z13k_forces_cellPK6float2S1_PKfS3_PS_PKiS6_iffffffbbiif_param_1];
	ld.param.u64 	%rd12, [_Z13k_forces_cellPK6float2S1_PKfS3_PS_PKiS6_iffffffbbiif_param_2];
	ld.param.u64 	%rd13, [_Z13k_forces_cellPK6float2S1_PKfS3_PS_PKiS6_iffffffbbiif_param_3];
	ld.param.u64 	%rd14, [_Z13k_forces_cellPK6float2S1_PKfS3_PS_PKiS6_iffffffbbiif_param_5];
	ld.param.u64 	%rd15, [_Z13k_forces_cellPK6float2S1_PKfS3_PS_PKiS6_iffffffbbiif_param_6];
	ld.param.u32 	%r34, [_Z13k_forces_cellPK6float2S1_PKfS3_PS_PKiS6_iffffffbbiif_param_7];
	ld.param.f32 	%f157, [_Z13k_forces_cellPK6float2S1_PKfS3_PS_PKiS6_iffffffbbiif_param_8];
	ld.param.f32 	%f158, [_Z13k_forces_cellPK6float2S1_PKfS3_PS_PKiS6_iffffffbbiif_param_9];
	ld.param.f32 	%f159, [_Z13k_forces_cellPK6float2S1_PKfS3_PS_PKiS6_iffffffbbiif_param_10];
	ld.param.f32 	%f160, [_Z13k_forces_cellPK6float2S1_PKfS3_PS_PKiS6_iffffffbbiif_param_11];
	ld.param.s8 	%rs1, [_Z13k_forces_cellPK6float2S1_PKfS3_PS_PKiS6_iffffffbbiif_param_14];
	ld.param.u32 	%r32, [_Z13k_forces_cellPK6float2S1_PKfS3_PS_PKiS6_iffffffbbiif_param_16];
	ld.param.u32 	%r33, [_Z13k_forces_cellPK6float2S1_PKfS3_PS_PKiS6_iffffffbbiif_param_17];
	ld.param.f32 	%f163, [_Z13k_forces_cellPK6float2S1_PKfS3_PS_PKiS6_iffffffbbiif_param_18];
	cvta.to.global.u64 	%rd1, %rd15;
	cvta.to.global.u64 	%rd2, %rd14;
	cvta.to.global.u64 	%rd3, %rd13;
	cvta.to.global.u64 	%rd4, %rd12;
	cvta.to.global.u64 	%rd5, %rd11;
	cvta.to.global.u64 	%rd6, %rd10;
	mov.u32 	%r35, %ctaid.x;
	mov.u32 	%r36, %ntid.x;
	mov.u32 	%r37, %tid.x;
	mad.lo.s32 	%r1, %r35, %r36, %r37;
	setp.ge.s32 	%p1, %r1, %r34;
	@%p1 bra 	$L__BB3_76;
	mul.wide.s32 	%rd16, %r1, 8;
	add.s64 	%rd17, %rd6, %rd16;
	ld.global.nc.v2.f32 	{%f1, %f2}, [%rd17];
	add.s64 	%rd18, %rd5, %rd16;
	ld.global.nc.v2.f32 	{%f3, %f4}, [%rd18];
	mul.wide.s32 	%rd19, %r1, 4;
	add.s64 	%rd20, %rd4, %rd19;
	ld.global.nc.f32 	%f164, [%rd20];
	fma.rn.f32 	%f165, %f164, 0f3BBB989D, 0f3F000000;
	cvt.sat.f32.f32 	%f166, %f165;
	mov.f32 	%f167, 0f4B400001;
	mov.f32 	%f168, 0f437C0000;
	fma.rm.f32 	%f169, %f166, %f168, %f167;
	add.f32 	%f170, %f169, 0fCB40007F;
	neg.f32 	%f171, %f170;
	fma.rn.f32 	%f172, %f164, 0f3FB8AA3B, %f171;
	fma.rn.f32 	%f173, %f164, 0f32A57060, %f172;
	mov.b32 	%r38, %f169;
	shl.b32 	%r39, %r38, 23;
	mov.b32 	%f174, %r39;
	ex2.approx.ftz.f32 	%f175, %f173;
	mul.f32 	%f5, %f175, %f174;
	add.s64 	%rd21, %rd3, %rd19;
	ld.global.nc.f32 	%f176, [%rd21];
	div.rn.f32 	%f177, %f1, %f163;
	cvt.rmi.f32.f32 	%f178, %f177;
	cvt.rzi.s32.f32 	%r40, %f178;
	max.s32 	%r41, %r40, 0;
	setp.lt.s32 	%p2, %r41, %r32;
	add.s32 	%r42, %r32, -1;
	selp.b32 	%r2, %r41, %r42, %p2;
	div.rn.f32 	%f179, %f2, %f163;
	cvt.rmi.f32.f32 	%f180, %f179;
	cvt.rzi.s32.f32 	%r43, %f180;
	max.s32 	%r44, %r43, 0;
	setp.lt.s32 	%p3, %r44, %r33;
	add.s32 	%r45, %r33, -1;
	selp.b32 	%r3, %r44, %r45, %p3;
	add.f32 	%f6, %f158, %f158;
	mul.f32 	%f7, %f6, %f6;
	cvt.f64.f32 	%fd1, %f158;
	mul.f64 	%fd2, %fd1, 0d4035FDBBE9BBA775;
	mul.f64 	%fd3, %fd2, %fd1;
	mov.f64 	%fd4, 0d4024000000000000;
	div.rn.f64 	%fd5, %fd4, %fd3;
	cvt.rn.f32.f64 	%f8, %fd5;
	neg.f32 	%f9, %f157;
	mul.f32 	%f181, %f5, %f5;
	div.rn.f32 	%f10, %f176, %f181;
	setp.eq.s16 	%p4, %rs1, 0;
	mul.f32 	%f182, %f158, 0f3C23D70A;
	mul.f32 	%f11, %f158, %f182;
	neg.f32 	%f183, %f159;
	mul.f32 	%f12, %f160, %f183;
	@%p4 bra 	$L__BB3_10;
	mov.f32 	%f472, 0f00000000;
	mov.b32 	%r70, -1;
	mov.f32 	%f471, %f472;
$L__BB3_3:
	add.s32 	%r47, %r2, -1;
	setp.ge.u32 	%p5, %r47, %r32;
	add.s32 	%r20, %r70, %r3;
	setp.ge.u32 	%p6, %r20, %r33;
	mul.lo.s32 	%r21, %r20, %r32;
	or.pred  	%p7, %p5, %p6;
	cvt.s64.s32 	%rd22, %r21;
	cvt.s64.s32 	%rd23, %r2;
	add.s64 	%rd24, %rd23, %rd22;
	shl.b64 	%rd25, %rd24, 2;
	add.s64 	%rd8, %rd2, %rd25;
	@%p7 bra 	$L__BB3_50;
	ld.global.nc.u32 	%r71, [%rd8+-4];
	setp.eq.s32 	%p8, %r71, -1;
	@%p8 bra 	$L__BB3_50;
$L__BB3_5:
	setp.eq.s32 	%p9, %r71, %r1;
	@%p9 bra 	$L__BB3_49;
	mul.wide.s32 	%rd26, %r71, 8;
	add.s64 	%rd27, %rd6, %rd26;
	ld.global.nc.v2.f32 	{%f185, %f186}, [%rd27];
	sub.f32 	%f79, %f1, %f185;
	sub.f32 	%f80, %f2, %f186;
	mul.f32 	%f187, %f80, %f80;
	fma.rn.f32 	%f81, %f79, %f79, %f187;
	setp.ge.f32 	%p10, %f81, %f7;
	setp.le.f32 	%p11, %f81, 0f24E69595;
	or.pred  	%p12, %p10, %p11;
	@%p12 bra 	$L__BB3_49;
	sqrt.rn.f32 	%f82, %f81;
	setp.le.f32 	%p13, %f82, 0f322BCC77;
	setp.ge.f32 	%p14, %f82, %f6;
	or.pred  	%p15, %p13, %p14;
	mov.f32 	%f460, 0f00000000;
	mov.f32 	%f461, %f460;
	@%p15 bra 	$L__BB3_47;
	div.rn.f32 	%f83, %f82, %f158;
	setp.geu.f32 	%p16, %f83, 0f3F800000;
	@%p16 bra 	$L__BB3_45;
	mul.f32 	%f193, %f83, 0fC0400000;
	mul.f32 	%f194, %f83, 0f40100000;
	fma.rn.f32 	%f459, %f83, %f194, %f193;
	bra.uni 	$L__BB3_46;
$L__BB3_10:
	add.s32 	%r4, %r2, -1;
	add.s32 	%r5, %r2, 1;
	mov.f32 	%f472, 0f00000000;
	mov.b32 	%r66, -1;
	mov.f32 	%f471, %f472;
$L__BB3_11:
	setp.ge.u32 	%p48, %r4, %r32;
	add.s32 	%r7, %r66, %r3;
	setp.ge.u32 	%p49, %r7, %r33;
	mul.lo.s32 	%r8, %r7, %r32;
	or.pred  	%p50, %p48, %p49;
	cvt.s64.s32 	%rd60, %r8;
	cvt.s64.s32 	%rd61, %r2;
	add.s64 	%rd62, %rd61, %rd60;
	shl.b64 	%rd63, %rd62, 2;
	add.s64 	%rd7, %rd2, %rd63;
	@%p50 bra 	$L__BB3_13;
	ld.global.nc.u32 	%r69, [%rd7+-4];
	setp.eq.s32 	%p51, %r69, -1;
	@%p51 bra 	$L__BB3_13;
	bra.uni 	$L__BB3_36;
$L__BB3_13:
	setp.ge.u32 	%p62, %r2, %r32;
	or.pred  	%p63, %p62, %p49;
	@%p63 bra 	$L__BB3_24;
	add.s32 	%r61, %r2, %r8;
	mul.wide.s32 	%rd71, %r61, 4;
	add.s64 	%rd72, %rd2, %rd71;
	ld.global.nc.u32 	%r67, [%rd72];
	setp.eq.s32 	%p64, %r67, -1;
	@%p64 bra 	$L__BB3_24;
$L__BB3_15:
	setp.eq.s32 	%p65, %r67, %r1;
	@%p65 bra 	$L__BB3_23;
	mul.wide.s32 	%rd73, %r67, 8;
	add.s64 	%rd74, %rd6, %rd73;
	ld.global.nc.v2.f32 	{%f354, %f355}, [%rd74];
	sub.f32 	%f19, %f1, %f354;
	sub.f32 	%f20, %f2, %f355;
	mul.f32 	%f356, %f20, %f20;
	fma.rn.f32 	%f21, %f19, %f19, %f356;
	setp.ge.f32 	%p66, %f21, %f7;
	setp.le.f32 	%p67, %f21, 0f24E69595;
	or.pred  	%p68, %p66, %p67;
	@%p68 bra 	$L__BB3_23;
	sqrt.rn.f32 	%f22, %f21;
	setp.le.f32 	%p69, %f22, 0f322BCC77;
	setp.ge.f32 	%p70, %f22, %f6;
	or.pred  	%p71, %p69, %p70;
	mov.f32 	%f433, 0f00000000;
	mov.f32 	%f434, %f433;
	@%p71 bra 	$L__BB3_22;
	div.rn.f32 	%f23, %f22, %f158;
	setp.lt.f32 	%p72, %f23, 0f3F800000;
	@%p72 bra 	$L__BB3_20;
	mov.f32 	%f359, 0f40000000;
	sub.f32 	%f360, %f359, %f23;
	mul.f32 	%f361, %f360, 0fBF400000;
	mul.f32 	%f432, %f360, %f361;
	bra.uni 	$L__BB3_21;
$L__BB3_20:
	mul.f32 	%f362, %f23, 0fC0400000;
	mul.f32 	%f363, %f23, 0f40100000;
	fma.rn.f32 	%f432, %f23, %f363, %f362;
$L__BB3_21:
	mul.f32 	%f364, %f432, %f8;
	rcp.rn.f32 	%f365, %f22;
	div.rn.f32 	%f366, %f364, %f158;
	mul.f32 	%f367, %f19, %f366;
	mul.f32 	%f433, %f365, %f367;
	mul.f32 	%f368, %f20, %f366;
	mul.f32 	%f434, %f365, %f368;
$L__BB3_22:
	mul.wide.s32 	%rd75, %r67, 4;
	add.s64 	%rd76, %rd4, %rd75;
	ld.global.nc.f32 	%f369, [%rd76];
	fma.rn.f32 	%f370, %f369, 0f3BBB989D, 0f3F000000;
	cvt.sat.f32.f32 	%f371, %f370;
	mov.f32 	%f372, 0f4B400001;
	mov.f32 	%f373, 0f437C0000;
	fma.rm.f32 	%f374, %f371, %f373, %f372;
	add.f32 	%f375, %f374, 0fCB40007F;
	neg.f32 	%f376, %f375;
	fma.rn.f32 	%f377, %f369, 0f3FB8AA3B, %f376;
	fma.rn.f32 	%f378, %f369, 0f32A57060, %f377;
	mov.b32 	%r62, %f374;
	shl.b32 	%r63, %r62, 23;
	mov.b32 	%f379, %r63;
	ex2.approx.ftz.f32 	%f380, %f378;
	mul.f32 	%f381, %f380, %f379;
	add.s64 	%rd77, %rd3, %rd75;
	ld.global.nc.f32 	%f382, [%rd77];
	mul.f32 	%f383, %f381, %f381;
	div.rn.f32 	%f384, %f382, %f383;
	add.f32 	%f385, %f10, %f384;
	mul.f32 	%f386, %f385, %f9;
	fma.rn.f32 	%f471, %f433, %f386, %f471;
	fma.rn.f32 	%f472, %f434, %f386, %f472;
$L__BB3_23:
	mul.wide.s32 	%rd78, %r67, 4;
	add.s64 	%rd79, %rd1, %rd78;
	ld.global.nc.u32 	%r67, [%rd79];
	setp.ne.s32 	%p73, %r67, -1;
	@%p73 bra 	$L__BB3_15;
$L__BB3_24:
	setp.ge.u32 	%p74, %r7, %r33;
	setp.ge.u32 	%p75, %r5, %r32;
	or.pred  	%p76, %p75, %p74;
	@%p76 bra 	$L__BB3_35;
	ld.global.nc.u32 	%r68, [%rd7+4];
	setp.eq.s32 	%p77, %r68, -1;
	@%p77 bra 	$L__BB3_35;
$L__BB3_26:
	setp.eq.s32 	%p78, %r68, %r1;
	@%p78 bra 	$L__BB3_34;
	mul.wide.s32 	%rd80, %r68, 8;
	add.s64 	%rd81, %rd6, %rd80;
	ld.global.nc.v2.f32 	{%f387, %f388}, [%rd81];
	sub.f32 	%f39, %f1, %f387;
	sub.f32 	%f40, %f2, %f388;
	mul.f32 	%f389, %f40, %f40;
	fma.rn.f32 	%f41, %f39, %f39, %f389;
	setp.ge.f32 	%p79, %f41, %f7;
	setp.le.f32 	%p80, %f41, 0f24E69595;
	or.pred  	%p81, %p79, %p80;
	@%p81 bra 	$L__BB3_34;
	sqrt.rn.f32 	%f42, %f41;
	setp.le.f32 	%p82, %f42, 0f322BCC77;
	setp.ge.f32 	%p83, %f42, %f6;
	or.pred  	%p84, %p82, %p83;
	mov.f32 	%f442, 0f00000000;
	mov.f32 	%f443, %f442;
	@%p84 bra 	$L__BB3_33;
	div.rn.f32 	%f43, %f42, %f158;
	setp.lt.f32 	%p85, %f43, 0f3F800000;
	@%p85 bra 	$L__BB3_31;
	mov.f32 	%f392, 0f40000000;
	sub.f32 	%f393, %f392, %f43;
	mul.f32 	%f394, %f393, 0fBF400000;
	mul.f32 	%f441, %f393, %f394;
	bra.uni 	$L__BB3_32;
$L__BB3_31:
	mul.f32 	%f395, %f43, 0fC0400000;
	mul.f32 	%f396, %f43, 0f40100000;
	fma.rn.f32 	%f441, %f43, %f396, %f395;
$L__BB3_32:
	mul.f32 	%f397, %f441, %f8;
	rcp.rn.f32 	%f398, %f42;
	div.rn.f32 	%f399, %f397, %f158;
	mul.f32 	%f400, %f39, %f399;
	mul.f32 	%f442, %f398, %f400;
	mul.f32 	%f401, %f40, %f399;
	mul.f32 	%f443, %f398, %f401;
$L__BB3_33:
	mul.wide.s32 	%rd82, %r68, 4;
	add.s64 	%rd83, %rd4, %rd82;
	ld.global.nc.f32 	%f402, [%rd83];
	fma.rn.f32 	%f403, %f402, 0f3BBB989D, 0f3F000000;
	cvt.sat.f32.f32 	%f404, %f403;
	mov.f32 	%f405, 0f4B400001;
	mov.f32 	%f406, 0f437C0000;
	fma.rm.f32 	%f407, %f404, %f406, %f405;
	add.f32 	%f408, %f407, 0fCB40007F;
	neg.f32 	%f409, %f408;
	fma.rn.f32 	%f410, %f402, 0f3FB8AA3B, %f409;
	fma.rn.f32 	%f411, %f402, 0f32A57060, %f410;
	mov.b32 	%r64, %f407;
	shl.b32 	%r65, %r64, 23;
	mov.b32 	%f412, %r65;
	ex2.approx.ftz.f32 	%f413, %f411;
	mul.f32 	%f414, %f413, %f412;
	add.s64 	%rd84, %rd3, %rd82;
	ld.global.nc.f32 	%f415, [%rd84];
	mul.f32 	%f416, %f414, %f414;
	div.rn.f32 	%f417, %f415, %f416;
	add.f32 	%f418, %f10, %f417;
	mul.f32 	%f419, %f418, %f9;
	fma.rn.f32 	%f471, %f442, %f419, %f471;
	fma.rn.f32 	%f472, %f443, %f419, %f472;
$L__BB3_34:
	mul.wide.s32 	%rd85, %r68, 4;
	add.s64 	%rd86, %rd1, %rd85;
	ld.global.nc.u32 	%r68, [%rd86];
	setp.ne.s32 	%p86, %r68, -1;
	@%p86 bra 	$L__BB3_26;
$L__BB3_35:
	add.s32 	%r66, %r66, 1;
	setp.eq.s32 	%p87, %r66, 2;
	@%p87 bra 	$L__BB3_75;
	bra.uni 	$L__BB3_11;
$L__BB3_36:
	setp.eq.s32 	%p52, %r69, %r1;
	@%p52 bra 	$L__BB3_44;
	mul.wide.s32 	%rd64, %r69, 8;
	add.s64 	%rd65, %rd6, %rd64;
	ld.global.nc.v2.f32 	{%f321, %f322}, [%rd65];
	sub.f32 	%f59, %f1, %f321;
	sub.f32 	%f60, %f2, %f322;
	mul.f32 	%f323, %f60, %f60;
	fma.rn.f32 	%f61, %f59, %f59, %f323;
	setp.ge.f32 	%p53, %f61, %f7;
	setp.le.f32 	%p54, %f61, 0f24E69595;
	or.pred  	%p55, %p53, %p54;
	@%p55 bra 	$L__BB3_44;
	sqrt.rn.f32 	%f62, %f61;
	setp.le.f32 	%p56, %f62, 0f322BCC77;
	setp.ge.f32 	%p57, %f62, %f6;
	or.pred  	%p58, %p56, %p57;
	mov.f32 	%f451, 0f00000000;
	mov.f32 	%f452, %f451;
	@%p58 bra 	$L__BB3_43;
	div.rn.f32 	%f63, %f62, %f158;
	setp.lt.f32 	%p59, %f63, 0f3F800000;
	@%p59 bra 	$L__BB3_41;
	mov.f32 	%f326, 0f40000000;
	sub.f32 	%f327, %f326, %f63;
	mul.f32 	%f328, %f327, 0fBF400000;
	mul.f32 	%f450, %f327, %f328;
	bra.uni 	$L__BB3_42;
$L__BB3_41:
	mul.f32 	%f329, %f63, 0fC0400000;
	mul.f32 	%f330, %f63, 0f40100000;
	fma.rn.f32 	%f450, %f63, %f330, %f329;
$L__BB3_42:
	mul.f32 	%f331, %f450, %f8;
	rcp.rn.f32 	%f332, %f62;
	div.rn.f32 	%f333, %f331, %f158;
	mul.f32 	%f334, %f59, %f333;
	mul.f32 	%f451, %f332, %f334;
	mul.f32 	%f335, %f60, %f333;
	mul.f32 	%f452, %f332, %f335;
$L__BB3_43:
	mul.wide.s32 	%rd66, %r69, 4;
	add.s64 	%rd67, %rd4, %rd66;
	ld.global.nc.f32 	%f336, [%rd67];
	fma.rn.f32 	%f337, %f336, 0f3BBB989D, 0f3F000000;
	cvt.sat.f32.f32 	%f338, %f337;
	mov.f32 	%f339, 0f4B400001;
	mov.f32 	%f340, 0f437C0000;
	fma.rm.f32 	%f341, %f338, %f340, %f339;
	add.f32 	%f342, %f341, 0fCB40007F;
	neg.f32 	%f343, %f342;
	fma.rn.f32 	%f344, %f336, 0f3FB8AA3B, %f343;
	fma.rn.f32 	%f345, %f336, 0f32A57060, %f344;
	mov.b32 	%r59, %f341;
	shl.b32 	%r60, %r59, 23;
	mov.b32 	%f346, %r60;
	ex2.approx.ftz.f32 	%f347, %f345;
	mul.f32 	%f348, %f347, %f346;
	add.s64 	%rd68, %rd3, %rd66;
	ld.global.nc.f32 	%f349, [%rd68];
	mul.f32 	%f350, %f348, %f348;
	div.rn.f32 	%f351, %f349, %f350;
	add.f32 	%f352, %f10, %f351;
	mul.f32 	%f353, %f352, %f9;
	fma.rn.f32 	%f471, %f451, %f353, %f471;
	fma.rn.f32 	%f472, %f452, %f353, %f472;
$L__BB3_44:
	mul.wide.s32 	%rd69, %r69, 4;
	add.s64 	%rd70, %rd1, %rd69;
	ld.global.nc.u32 	%r69, [%rd70];
	setp.eq.s32 	%p60, %r69, -1;
	@%p60 bra 	$L__BB3_13;
	bra.uni 	$L__BB3_36;
$L__BB3_45:
	mov.f32 	%f190, 0f40000000;
	sub.f32 	%f191, %f190, %f83;
	mul.f32 	%f192, %f191, 0fBF400000;
	mul.f32 	%f459, %f191, %f192;
$L__BB3_46:
	mul.f32 	%f195, %f459, %f8;
	rcp.rn.f32 	%f196, %f82;
	div.rn.f32 	%f197, %f195, %f158;
	mul.f32 	%f198, %f79, %f197;
	mul.f32 	%f460, %f196, %f198;
	mul.f32 	%f199, %f80, %f197;
	mul.f32 	%f461, %f196, %f199;
$L__BB3_47:
	mul.wide.s32 	%rd28, %r71, 4;
	add.s64 	%rd29, %rd4, %rd28;
	ld.global.nc.f32 	%f200, [%rd29];
	fma.rn.f32 	%f201, %f200, 0f3BBB989D, 0f3F000000;
	cvt.sat.f32.f32 	%f202, %f201;
	mov.f32 	%f203, 0f4B400001;
	mov.f32 	%f204, 0f437C0000;
	fma.rm.f32 	%f205, %f202, %f204, %f203;
	add.f32 	%f206, %f205, 0fCB40007F;
	neg.f32 	%f207, %f206;
	fma.rn.f32 	%f208, %f200, 0f3FB8AA3B, %f207;
	fma.rn.f32 	%f209, %f200, 0f32A57060, %f208;
	mov.b32 	%r48, %f205;
	shl.b32 	%r49, %r48, 23;
	mov.b32 	%f210, %r49;
	ex2.approx.ftz.f32 	%f211, %f209;
	mul.f32 	%f93, %f211, %f210;
	add.s64 	%rd30, %rd3, %rd28;
	ld.global.nc.f32 	%f212, [%rd30];
	mul.f32 	%f213, %f93, %f93;
	div.rn.f32 	%f214, %f212, %f213;
	add.f32 	%f215, %f10, %f214;
	mul.f32 	%f216, %f215, %f9;
	fma.rn.f32 	%f471, %f460, %f216, %f471;
	fma.rn.f32 	%f472, %f461, %f216, %f472;
	mul.wide.s32 	%rd31, %r71, 8;
	add.s64 	%rd32, %rd5, %rd31;
	ld.global.nc.v2.f32 	{%f217, %f218}, [%rd32];
	sub.f32 	%f219, %f3, %f217;
	sub.f32 	%f220, %f4, %f218;
	mul.f32 	%f221, %f80, %f220;
	fma.rn.f32 	%f96, %f79, %f219, %f221;
	setp.geu.f32 	%p17, %f96, 0f00000000;
	@%p17 bra 	$L__BB3_49;
	mul.f32 	%f222, %f158, %f96;
	add.f32 	%f223, %f11, %f81;
	div.rn.f32 	%f224, %f222, %f223;
	add.f32 	%f225, %f5, %f93;
	mul.f32 	%f226, %f225, 0f3F000000;
	mul.f32 	%f227, %f12, %f224;
	div.rn.f32 	%f228, %f227, %f226;
	mul.f32 	%f229, %f228, %f9;
	fma.rn.f32 	%f471, %f460, %f229, %f471;
	fma.rn.f32 	%f472, %f461, %f229, %f472;
$L__BB3_49:
	mul.wide.s32 	%rd33, %r71, 4;
	add.s64 	%rd34, %rd1, %rd33;
	ld.global.nc.u32 	%r71, [%rd34];
	setp.ne.s32 	%p18, %r71, -1;
	@%p18 bra 	$L__BB3_5;
$L__BB3_50:
	setp.ge.u32 	%p20, %r2, %r32;
	or.pred  	%p21, %p20, %p6;
	@%p21 bra 	$L__BB3_62;
	add.s32 	%r50, %r2, %r21;
	mul.wide.s32 	%rd35, %r50, 4;
	add.s64 	%rd36, %rd2, %rd35;
	ld.global.nc.u32 	%r72, [%rd36];
	setp.eq.s32 	%p22, %r72, -1;
	@%p22 bra 	$L__BB3_62;
$L__BB3_52:
	setp.eq.s32 	%p23, %r72, %r1;
	@%p23 bra 	$L__BB3_61;
	mul.wide.s32 	%rd37, %r72, 8;
	add.s64 	%rd38, %rd6, %rd37;
	ld.global.nc.v2.f32 	{%f230, %f231}, [%rd38];
	sub.f32 	%f105, %f1, %f230;
	sub.f32 	%f106, %f2, %f231;
	mul.f32 	%f232, %f106, %f106;
	fma.rn.f32 	%f107, %f105, %f105, %f232;
	setp.ge.f32 	%p24, %f107, %f7;
	setp.le.f32 	%p25, %f107, 0f24E69595;
	or.pred  	%p26, %p24, %p25;
	@%p26 bra 	$L__BB3_61;
	sqrt.rn.f32 	%f108, %f107;
	setp.le.f32 	%p27, %f108, 0f322BCC77;
	setp.ge.f32 	%p28, %f108, %f6;
	or.pred  	%p29, %p27, %p28;
	mov.f32 	%f469, 0f00000000;
	mov.f32 	%f470, %f469;
	@%p29 bra 	$L__BB3_59;
	div.rn.f32 	%f109, %f108, %f158;
	setp.lt.f32 	%p30, %f109, 0f3F800000;
	@%p30 bra 	$L__BB3_57;
	mov.f32 	%f235, 0f40000000;
	sub.f32 	%f236, %f235, %f109;
	mul.f32 	%f237, %f236, 0fBF400000;
	mul.f32 	%f468, %f236, %f237;
	bra.uni 	$L__BB3_58;
$L__BB3_57:
	mul.f32 	%f238, %f109, 0fC0400000;
	mul.f32 	%f239, %f109, 0f40100000;
	fma.rn.f32 	%f468, %f109, %f239, %f238;
$L__BB3_58:
	mul.f32 	%f240, %f468, %f8;
	rcp.rn.f32 	%f241, %f108;
	div.rn.f32 	%f242, %f240, %f158;
	mul.f32 	%f243, %f105, %f242;
	mul.f32 	%f469, %f241, %f243;
	mul.f32 	%f244, %f106, %f242;
	mul.f32 	%f470, %f241, %f244;
$L__BB3_59:
	mul.wide.s32 	%rd39, %r72, 4;
	add.s64 	%rd40, %rd4, %rd39;
	ld.global.nc.f32 	%f245, [%rd40];
	fma.rn.f32 	%f246, %f245, 0f3BBB989D, 0f3F000000;
	cvt.sat.f32.f32 	%f247, %f246;
	mov.f32 	%f248, 0f4B400001;
	mov.f32 	%f249, 0f437C0000;
	fma.rm.f32 	%f250, %f247, %f249, %f248;
	add.f32 	%f251, %f250, 0fCB40007F;
	neg.f32 	%f252, %f251;
	fma.rn.f32 	%f253, %f245, 0f3FB8AA3B, %f252;
	fma.rn.f32 	%f254, %f245, 0f32A57060, %f253;
	mov.b32 	%r51, %f250;
	shl.b32 	%r52, %r51, 23;
	mov.b32 	%f255, %r52;
	ex2.approx.ftz.f32 	%f256, %f254;
	mul.f32 	%f119, %f256, %f255;
	add.s64 	%rd41, %rd3, %rd39;
	ld.global.nc.f32 	%f257, [%rd41];
	mul.f32 	%f258, %f119, %f119;
	div.rn.f32 	%f259, %f257, %f258;
	add.f32 	%f260, %f10, %f259;
	mul.f32 	%f261, %f260, %f9;
	fma.rn.f32 	%f471, %f469, %f261, %f471;
	fma.rn.f32 	%f472, %f470, %f261, %f472;
	mul.wide.s32 	%rd42, %r72, 8;
	add.s64 	%rd43, %rd5, %rd42;
	ld.global.nc.v2.f32 	{%f262, %f263}, [%rd43];
	sub.f32 	%f264, %f3, %f262;
	sub.f32 	%f265, %f4, %f263;
	mul.f32 	%f266, %f106, %f265;
	fma.rn.f32 	%f122, %f105, %f264, %f266;
	setp.geu.f32 	%p31, %f122, 0f00000000;
	@%p31 bra 	$L__BB3_61;
	mul.f32 	%f267, %f158, %f122;
	add.f32 	%f268, %f11, %f107;
	div.rn.f32 	%f269, %f267, %f268;
	add.f32 	%f270, %f5, %f119;
	mul.f32 	%f271, %f270, 0f3F000000;
	mul.f32 	%f272, %f12, %f269;
	div.rn.f32 	%f273, %f272, %f271;
	mul.f32 	%f274, %f273, %f9;
	fma.rn.f32 	%f471, %f469, %f274, %f471;
	fma.rn.f32 	%f472, %f470, %f274, %f472;
$L__BB3_61:
	mul.wide.s32 	%rd44, %r72, 4;
	add.s64 	%rd45, %rd1, %rd44;
	ld.global.nc.u32 	%r72, [%rd45];
	setp.ne.s32 	%p32, %r72, -1;
	@%p32 bra 	$L__BB3_52;
$L__BB3_62:
	add.s32 	%r53, %r2, 1;
	setp.ge.u32 	%p34, %r53, %r32;
	or.pred  	%p35, %p34, %p6;
	@%p35 bra 	$L__BB3_74;
	cvt.s64.s32 	%rd46, %r2;
	add.s32 	%r54, %r70, %r3;
	mul.lo.s32 	%r55, %r54, %r32;
	cvt.s64.s32 	%rd47, %r55;
	add.s64 	%rd48, %rd46, %rd47;
	shl.b64 	%rd49, %rd48, 2;
	add.s64 	%rd50, %rd2, %rd49;
	ld.global.nc.u32 	%r73, [%rd50+4];
	setp.eq.s32 	%p36, %r73, -1;
	@%p36 bra 	$L__BB3_74;
$L__BB3_64:
	setp.eq.s32 	%p37, %r73, %r1;
	@%p37 bra 	$L__BB3_73;
	mul.wide.s32 	%rd51, %r73, 8;
	add.s64 	%rd52, %rd6, %rd51;
	ld.global.nc.v2.f32 	{%f275, %f276}, [%rd52];
	sub.f32 	%f131, %f1, %f275;
	sub.f32 	%f132, %f2, %f276;
	mul.f32 	%f277, %f132, %f132;
	fma.rn.f32 	%f133, %f131, %f131, %f277;
	setp.ge.f32 	%p38, %f133, %f7;
	setp.le.f32 	%p39, %f133, 0f24E69595;
	or.pred  	%p40, %p38, %p39;
	@%p40 bra 	$L__BB3_73;
	sqrt.rn.f32 	%f134, %f133;
	setp.le.f32 	%p41, %f134, 0f322BCC77;
	setp.ge.f32 	%p42, %f134, %f6;
	or.pred  	%p43, %p41, %p42;
	mov.f32 	%f478, 0f00000000;
	mov.f32 	%f479, %f478;
	@%p43 bra 	$L__BB3_71;
	div.rn.f32 	%f135, %f134, %f158;
	setp.lt.f32 	%p44, %f135, 0f3F800000;
	@%p44 bra 	$L__BB3_69;
	mov.f32 	%f280, 0f40000000;
	sub.f32 	%f281, %f280, %f135;
	mul.f32 	%f282, %f281, 0fBF400000;
	mul.f32 	%f477, %f281, %f282;
	bra.uni 	$L__BB3_70;
$L__BB3_69:
	mul.f32 	%f283, %f135, 0fC0400000;
	mul.f32 	%f284, %f135, 0f40100000;
	fma.rn.f32 	%f477, %f135, %f284, %f283;
$L__BB3_70:
	mul.f32 	%f285, %f477, %f8;
	rcp.rn.f32 	%f286, %f134;
	div.rn.f32 	%f287, %f285, %f158;
	mul.f32 	%f288, %f131, %f287;
	mul.f32 	%f478, %f286, %f288;
	mul.f32 	%f289, %f132, %f287;
	mul.f32 	%f479, %f286, %f289;
$L__BB3_71:
	mul.wide.s32 	%rd53, %r73, 4;
	add.s64 	%rd54, %rd4, %rd53;
	ld.global.nc.f32 	%f290, [%rd54];
	fma.rn.f32 	%f291, %f290, 0f3BBB989D, 0f3F000000;
	cvt.sat.f32.f32 	%f292, %f291;
	mov.f32 	%f293, 0f4B400001;
	mov.f32 	%f294, 0f437C0000;
	fma.rm.f32 	%f295, %f292, %f294, %f293;
	add.f32 	%f296, %f295, 0fCB40007F;
	neg.f32 	%f297, %f296;
	fma.rn.f32 	%f298, %f290, 0f3FB8AA3B, %f297;
	fma.rn.f32 	%f299, %f290, 0f32A57060, %f298;
	mov.b32 	%r56, %f295;
	shl.b32 	%r57, %r56, 23;
	mov.b32 	%f300, %r57;
	ex2.approx.ftz.f32 	%f301, %f299;
	mul.f32 	%f145, %f301, %f300;
	add.s64 	%rd55, %rd3, %rd53;
	ld.global.nc.f32 	%f302, [%rd55];
	mul.f32 	%f303, %f145, %f145;
	div.rn.f32 	%f304, %f302, %f303;
	add.f32 	%f305, %f10, %f304;
	mul.f32 	%f306, %f305, %f9;
	fma.rn.f32 	%f471, %f478, %f306, %f471;
	fma.rn.f32 	%f472, %f479, %f306, %f472;
	mul.wide.s32 	%rd56, %r73, 8;
	add.s64 	%rd57, %rd5, %rd56;
	ld.global.nc.v2.f32 	{%f307, %f308}, [%rd57];
	sub.f32 	%f309, %f3, %f307;
	sub.f32 	%f310, %f4, %f308;
	mul.f32 	%f311, %f132, %f310;
	fma.rn.f32 	%f148, %f131, %f309, %f311;
	setp.geu.f32 	%p45, %f148, 0f00000000;
	@%p45 bra 	$L__BB3_73;
	mul.f32 	%f312, %f158, %f148;
	add.f32 	%f313, %f11, %f133;
	div.rn.f32 	%f314, %f312, %f313;
	add.f32 	%f315, %f5, %f145;
	mul.f32 	%f316, %f315, 0f3F000000;
	mul.f32 	%f317, %f12, %f314;
	div.rn.f32 	%f318, %f317, %f316;
	mul.f32 	%f319, %f318, %f9;
	fma.rn.f32 	%f471, %f478, %f319, %f471;
	fma.rn.f32 	%f472, %f479, %f319, %f472;
$L__BB3_73:
	mul.wide.s32 	%rd58, %r73, 4;
	add.s64 	%rd59, %rd1, %rd58;
	ld.global.nc.u32 	%r73, [%rd59];
	setp.ne.s32 	%p46, %r73, -1;
	@%p46 bra 	$L__BB3_64;
$L__BB3_74:
	add.s32 	%r70, %r70, 1;
	setp.ne.s32 	%p47, %r70, 2;
	@%p47 bra 	$L__BB3_3;
$L__BB3_75:
	ld.param.s8 	%rs3, [_Z13k_forces_cellPK6float2S1_PKfS3_PS_PKiS6_iffffffbbiif_param_15];
	ld.param.f32 	%f425, [_Z13k_forces_cellPK6float2S1_PKfS3_PS_PKiS6_iffffffbbiif_param_13];
	ld.param.f32 	%f424, [_Z13k_forces_cellPK6float2S1_PKfS3_PS_PKiS6_iffffffbbiif_param_12];
	ld.param.u64 	%rd90, [_Z13k_forces_cellPK6float2S1_PKfS3_PS_PKiS6_iffffffbbiif_param_4];
	setp.eq.s16 	%p88, %rs3, 0;
	add.f32 	%f420, %f424, %f471;
	add.f32 	%f421, %f425, %f472;
	selp.f32 	%f422, %f471, %f420, %p88;
	selp.f32 	%f423, %f472, %f421, %p88;
	cvta.to.global.u64 	%rd87, %rd90;
	mul.wide.s32 	%rd88, %r1, 8;
	add.s64 	%rd89, %rd87, %rd88;
	st.global.v2.f32 	[%rd89], {%f422, %f423};
$L__BB3_76:
	ret;

}
	// .globl	_Z11k_xsph_cellPK6float2S1_PKfPS_PKiS6_ifffiif
.visible .entry _Z11k_xsph_cellPK6float2S1_PKfPS_PKiS6_ifffiif(
	.param .u64 .ptr .align 1 _Z11k_xsph_cellPK6float2S1_PKfPS_PKiS6_ifffiif_param_0,
	.param .u64 .ptr .align 1 _Z11k_xsph_cellPK6float2S1_PKfPS_PKiS6_ifffiif_param_1,
	.param .u64 .ptr .align 1 _Z11k_xsph_cellPK6float2S1_PKfPS_PKiS6_ifffiif_param_2,
	.param .u64 .ptr .align 1 _Z11k_xsph_cellPK6float2S1_PKfPS_PKiS6_ifffiif_param_3,
	.param .u64 .ptr .align 1 _Z11k_xsph_cellPK6float2S1_PKfPS_PKiS6_ifffiif_param_4,
	.param .u64 .ptr .align 1 _Z11k_xsph_cellPK6float2S1_PKfPS_PKiS6_ifffiif_param_5,
	.param .u32 _Z11k_xsph_cellPK6float2S1_PKfPS_PKiS6_ifffiif_param_6,
	.param .f32 _Z11k_xsph_cellPK6float2S1_PKfPS_PKiS6_ifffiif_param_7,
	.param .f32 _Z11k_xsph_cellPK6float2S1_PKfPS_PKiS6_ifffiif_param_8,
	.param .f32 _Z11k_xsph_cellPK6float2S1_PKfPS_PKiS6_ifffiif_param_9,
	.param .u32 _Z11k_xsph_cellPK6float2S1_PKfPS_PKiS6_ifffiif_param_10,
	.param .u32 _Z11k_xsph_cellPK6float2S1_PKfPS_PKiS6_ifffiif_param_11,
	.param .f32 _Z11k_xsph_cellPK6float2S1_PKfPS_PKiS6_ifffiif_param_12
)
{
	.reg .pred 	%p<32>;
	.reg .b32 	%r<45>;
	.reg .b32 	%f<206>;
	.reg .b64 	%rd<52>;
	.reg .b64 	%fd<6>;

	ld.param.u64 	%rd8, [_Z11k_xsph_cellPK6float2S1_PKfPS_PKiS6_ifffiif_param_0];
	ld.param.u64 	%rd9, [_Z11k_xsph_cellPK6float2S1_PKfPS_PKiS6_ifffiif_param_1];
	ld.param.u64 	%rd10, [_Z11k_xsph_cellPK6float2S1_PKfPS_PKiS6_ifffiif_param_2];
	ld.param.u64 	%rd11, [_Z11k_xsph_cellPK6float2S1_PKfPS_PKiS6_ifffiif_param_4];
	ld.param.u64 	%rd12, [_Z11k_xsph_cellPK6float2S1_PKfPS_PKiS6_ifffiif_param_5];
	ld.param.u32 	%r19, [_Z11k_xsph_cellPK6float2S1_PKfPS_PKiS6_ifffiif_param_6];
	ld.param.f32 	%f50, [_Z11k_xsph_cellPK6float2S1_PKfPS_PKiS6_ifffiif_param_7];
	ld.param.f32 	%f51, [_Z11k_xsph_cellPK6float2S1_PKfPS_PKiS6_ifffiif_param_8];
	ld.param.u32 	%r17, [_Z11k_xsph_cellPK6float2S1_PKfPS_PKiS6_ifffiif_param_10];
	ld.param.u32 	%r18, [_Z11k_xsph_cellPK6float2S1_PKfPS_PKiS6_ifffiif_param_11];
	ld.param.f32 	%f53, [_Z11k_xsph_cellPK6float2S1_PKfPS_PKiS6_ifffiif_param_12];
	cvta.to.global.u64 	%rd1, %rd12;
	cvta.to.global.u64 	%rd2, %rd11;
	cvta.to.global.u64 	%rd3, %rd10;
	cvta.to.global.u64 	%rd4, %rd9;
	cvta.to.global.u64 	%rd5, %rd8;
	mov.u32 	%r20, %ctaid.x;
	mov.u32 	%r21, %ntid.x;
	mov.u32 	%r22, %tid.x;
	mad.lo.s32 	%r1, %r20, %r21, %r22;
	setp.ge.s32 	%p1, %r1, %r19;
	@%p1 bra 	$L__BB4_34;
	mul.wide.s32 	%rd13, %r1, 8;
	add.s64 	%rd14, %rd5, %rd13;
	ld.global.nc.v2.f32 	{%f1, %f2}, [%rd14];
	add.s64 	%rd15, %rd4, %rd13;
	ld.global.nc.v2.f32 	{%f3, %f4}, [%rd15];
	mul.wide.s32 	%rd16, %r1, 4;
	add.s64 	%rd17, %rd3, %rd16;
	ld.global.nc.f32 	%f55, [%rd17];
	fma.rn.f32 	%f56, %f55, 0f3BBB989D, 0f3F000000;
	cvt.sat.f32.f32 	%f57, %f56;
	mov.f32 	%f58, 0f4B400001;
	mov.f32 	%f59, 0f437C0000;
	fma.rm.f32 	%f60, %f57, %f59, %f58;
	add.f32 	%f61, %f60, 0fCB40007F;
	neg.f32 	%f62, %f61;
	fma.rn.f32 	%f63, %f55, 0f3FB8AA3B, %f62;
	fma.rn.f32 	%f64, %f55, 0f32A57060, %f63;
	mov.b32 	%r24, %f60;
	shl.b32 	%r25, %r24, 23;
	mov.b32 	%f65, %r25;
	ex2.approx.ftz.f32 	%f66, %f64;
	mul.f32 	%f5, %f66, %f65;
	div.rn.f32 	%f67, %f1, %f53;
	cvt.rmi.f32.f32 	%f68, %f67;
	cvt.rzi.s32.f32 	%r26, %f68;
	max.s32 	%r27, %r26, 0;
	setp.lt.s32 	%p2, %r27, %r17;
	add.s32 	%r28, %r17, -1;
	selp.b32 	%r2, %r27, %r28, %p2;
	div.rn.f32 	%f69, %f2, %f53;
	cvt.rmi.f32.f32 	%f70, %f69;
	cvt.rzi.s32.f32 	%r29, %f70;
	max.s32 	%r30, %r29, 0;
	setp.lt.s32 	%p3, %r30, %r18;
	add.s32 	%r31, %r18, -1;
	selp.b32 	%r3, %r30, %r31, %p3;
	add.f32 	%f71, %f51, %f51;
	mul.f32 	%f6, %f71, %f71;
	cvt.f64.f32 	%fd1, %f51;
	mul.f64 	%fd2, %fd1, 0d4035FDBBE9BBA775;
	mul.f64 	%fd3, %fd2, %fd1;
	mov.f64 	%fd4, 0d4024000000000000;
	div.rn.f64 	%fd5, %fd4, %fd3;
	cvt.rn.f32.f64 	%f7, %fd5;
	mul.f32 	%f8, %f7, 0f3E800000;
	mov.f32 	%f192, 0f00000000;
	mov.b32 	%r41, -1;
	mov.f32 	%f193, %f192;
$L__BB4_2:
	add.s32 	%r32, %r2, -1;
	setp.ge.u32 	%p4, %r32, %r17;
	add.s32 	%r5, %r41, %r3;
	setp.ge.u32 	%p5, %r5, %r18;
	mul.lo.s32 	%r6, %r5, %r17;
	or.pred  	%p6, %p4, %p5;
	cvt.s64.s32 	%rd18, %r6;
	cvt.s64.s32 	%rd19, %r2;
	add.s64 	%rd20, %rd19, %rd18;
	shl.b64 	%rd21, %rd20, 2;
	add.s64 	%rd6, %rd2, %rd21;
	@%p6 bra 	$L__BB4_12;
	ld.global.nc.u32 	%r42, [%rd6+-4];
	setp.eq.s32 	%p7, %r42, -1;
	@%p7 bra 	$L__BB4_12;
$L__BB4_4:
	setp.eq.s32 	%p8, %r42, %r1;
	@%p8 bra 	$L__BB4_11;
	mul.wide.s32 	%rd22, %r42, 8;
	add.s64 	%rd23, %rd5, %rd22;
	ld.global.nc.v2.f32 	{%f72, %f73}, [%rd23];
	sub.f32 	%f74, %f1, %f72;
	sub.f32 	%f75, %f2, %f73;
	mul.f32 	%f76, %f75, %f75;
	fma.rn.f32 	%f13, %f74, %f74, %f76;
	setp.ge.f32 	%p9, %f13, %f6;
	@%p9 bra 	$L__BB4_11;
	sqrt.rn.f32 	%f77, %f13;
	div.rn.f32 	%f14, %f77, %f51;
	setp.geu.f32 	%p10, %f14, 0f3F800000;
	@%p10 bra 	$L__BB4_8;
	mul.f32 	%f83, %f14, %f14;
	mul.f32 	%f84, %f14, %f83;
	fma.rn.f32 	%f85, %f83, 0fBFC00000, 0f3F800000;
	fma.rn.f32 	%f86, %f84, 0f3F400000, %f85;
	mul.f32 	%f187, %f86, %f7;
	bra.uni 	$L__BB4_10;
$L__BB4_8:
	setp.geu.f32 	%p11, %f14, 0f40000000;
	mov.f32 	%f187, 0f00000000;
	@%p11 bra 	$L__BB4_10;
	mov.f32 	%f79, 0f40000000;
	sub.f32 	%f80, %f79, %f14;
	mul.f32 	%f81, %f8, %f80;
	mul.f32 	%f82, %f80, %f81;
	mul.f32 	%f187, %f80, %f82;
$L__BB4_10:
	mul.wide.s32 	%rd24, %r42, 4;
	add.s64 	%rd25, %rd3, %rd24;
	ld.global.nc.f32 	%f87, [%rd25];
	fma.rn.f32 	%f88, %f87, 0f3BBB989D, 0f3F000000;
	cvt.sat.f32.f32 	%f89, %f88;
	mov.f32 	%f90, 0f4B400001;
	mov.f32 	%f91, 0f437C0000;
	fma.rm.f32 	%f92, %f89, %f91, %f90;
	add.f32 	%f93, %f92, 0fCB40007F;
	neg.f32 	%f94, %f93;
	fma.rn.f32 	%f95, %f87, 0f3FB8AA3B, %f94;
	fma.rn.f32 	%f96, %f87, 0f32A57060, %f95;
	mov.b32 	%r33, %f92;
	shl.b32 	%r34, %r33, 23;
	mov.b32 	%f97, %r34;
	ex2.approx.ftz.f32 	%f98, %f96;
	fma.rn.f32 	%f99, %f98, %f97, %f5;
	mul.f32 	%f100, %f99, 0f3F000000;
	mul.wide.s32 	%rd26, %r42, 8;
	add.s64 	%rd27, %rd4, %rd26;
	ld.global.nc.v2.f32 	{%f101, %f102}, [%rd27];
	sub.f32 	%f103, %f101, %f3;
	sub.f32 	%f104, %f102, %f4;
	div.rn.f32 	%f105, %f50, %f100;
	mul.f32 	%f106, %f103, %f105;
	fma.rn.f32 	%f193, %f187, %f106, %f193;
	mul.f32 	%f107, %f104, %f105;
	fma.rn.f32 	%f192, %f187, %f107, %f192;
$L__BB4_11:
	mul.wide.s32 	%rd28, %r42, 4;
	add.s64 	%rd29, %rd1, %rd28;
	ld.global.nc.u32 	%r42, [%rd29];
	setp.ne.s32 	%p12, %r42, -1;
	@%p12 bra 	$L__BB4_4;
$L__BB4_12:
	setp.ge.u32 	%p14, %r2, %r17;
	or.pred  	%p15, %p14, %p5;
	@%p15 bra 	$L__BB4_22;
	add.s32 	%r35, %r2, %r6;
	mul.wide.s32 	%rd30, %r35, 4;
	add.s64 	%rd31, %rd2, %rd30;
	ld.global.nc.u32 	%r43, [%rd31];
	setp.eq.s32 	%p16, %r43, -1;
	@%p16 bra 	$L__BB4_22;
$L__BB4_14:
	setp.eq.s32 	%p17, %r43, %r1;
	@%p17 bra 	$L__BB4_21;
	mul.wide.s32 	%rd32, %r43, 8;
	add.s64 	%rd33, %rd5, %rd32;
	ld.global.nc.v2.f32 	{%f108, %f109}, [%rd33];
	sub.f32 	%f110, %f1, %f108;
	sub.f32 	%f111, %f2, %f109;
	mul.f32 	%f112, %f111, %f111;
	fma.rn.f32 	%f26, %f110, %f110, %f112;
	setp.ge.f32 	%p18, %f26, %f6;
	@%p18 bra 	$L__BB4_21;
	sqrt.rn.f32 	%f113, %f26;
	div.rn.f32 	%f27, %f113, %f51;
	setp.lt.f32 	%p19, %f27, 0f3F800000;
	@%p19 bra 	$L__BB4_19;
	setp.geu.f32 	%p20, %f27, 0f40000000;
	mov.f32 	%f194, 0f00000000;
	@%p20 bra 	$L__BB4_20;
	mov.f32 	%f115, 0f40000000;
	sub.f32 	%f116, %f115, %f27;
	mul.f32 	%f117, %f8, %f116;
	mul.f32 	%f118, %f116, %f117;
	mul.f32 	%f194, %f116, %f118;
	bra.uni 	$L__BB4_20;
$L__BB4_19:
	mul.f32 	%f119, %f27, %f27;
	mul.f32 	%f120, %f27, %f119;
	fma.rn.f32 	%f121, %f119, 0fBFC00000, 0f3F800000;
	fma.rn.f32 	%f122, %f120, 0f3F400000, %f121;
	mul.f32 	%f194, %f122, %f7;
$L__BB4_20:
	mul.wide.s32 	%rd34, %r43, 4;
	add.s64 	%rd35, %rd3, %rd34;
	ld.global.nc.f32 	%f123, [%rd35];
	fma.rn.f32 	%f124, %f123, 0f3BBB989D, 0f3F000000;
	cvt.sat.f32.f32 	%f125, %f124;
	mov.f32 	%f126, 0f4B400001;
	mov.f32 	%f127, 0f437C0000;
	fma.rm.f32 	%f128, %f125, %f127, %f126;
	add.f32 	%f129, %f128, 0fCB40007F;
	neg.f32 	%f130, %f129;
	fma.rn.f32 	%f131, %f123, 0f3FB8AA3B, %f130;
	fma.rn.f32 	%f132, %f123, 0f32A57060, %f131;
	mov.b32 	%r36, %f128;
	shl.b32 	%r37, %r36, 23;
	mov.b32 	%f133, %r37;
	ex2.approx.ftz.f32 	%f134, %f132;
	fma.rn.f32 	%f135, %f134, %f133, %f5;
	mul.f32 	%f136, %f135, 0f3F000000;
	mul.wide.s32 	%rd36, %r43, 8;
	add.s64 	%rd37, %rd4, %rd36;
	ld.global.nc.v2.f32 	{%f137, %f138}, [%rd37];
	sub.f32 	%f139, %f137, %f3;
	sub.f32 	%f140, %f138, %f4;
	div.rn.f32 	%f141, %f50, %f136;
	mul.f32 	%f142, %f139, %f141;
	fma.rn.f32 	%f193, %f194, %f142, %f193;
	mul.f32 	%f143, %f140, %f141;
	fma.rn.f32 	%f192, %f194, %f143, %f192;
$L__BB4_21:
	mul.wide.s32 	%rd38, %r43, 4;
	add.s64 	%rd39, %rd1, %rd38;
	ld.global.nc.u32 	%r43, [%rd39];
	setp.ne.s32 	%p21, %r43, -1;
	@%p21 bra 	$L__BB4_14;
$L__BB4_22:
	add.s32 	%r38, %r2, 1;
	setp.ge.u32 	%p23, %r38, %r17;
	or.pred  	%p24, %p23, %p5;
	@%p24 bra 	$L__BB4_32;
	ld.global.nc.u32 	%r44, [%rd6+4];
	setp.eq.s32 	%p25, %r44, -1;
	@%p25 bra 	$L__BB4_32;
$L__BB4_24:
	setp.eq.s32 	%p26, %r44, %r1;
	@%p26 bra 	$L__BB4_31;
	mul.wide.s32 	%rd40, %r44, 8;
	add.s64 	%rd41, %rd5, %rd40;
	ld.global.nc.v2.f32 	{%f144, %f145}, [%rd41];
	sub.f32 	%f146, %f1, %f144;
	sub.f32 	%f147, %f2, %f145;
	mul.f32 	%f148, %f147, %f147;
	fma.rn.f32 	%f39, %f146, %f146, %f148;
	setp.ge.f32 	%p27, %f39, %f6;
	@%p27 bra 	$L__BB4_31;
	sqrt.rn.f32 	%f149, %f39;
	div.rn.f32 	%f40, %f149, %f51;
	setp.lt.f32 	%p28, %f40, 0f3F800000;
	@%p28 bra 	$L__BB4_29;
	setp.geu.f32 	%p29, %f40, 0f40000000;
	mov.f32 	%f201, 0f00000000;
	@%p29 bra 	$L__BB4_30;
	mov.f32 	%f151, 0f40000000;
	sub.f32 	%f152, %f151, %f40;
	mul.f32 	%f153, %f8, %f152;
	mul.f32 	%f154, %f152, %f153;
	mul.f32 	%f201, %f152, %f154;
	bra.uni 	$L__BB4_30;
$L__BB4_29:
	mul.f32 	%f155, %f40, %f40;
	mul.f32 	%f156, %f40, %f155;
	fma.rn.f32 	%f157, %f155, 0fBFC00000, 0f3F800000;
	fma.rn.f32 	%f158, %f156, 0f3F400000, %f157;
	mul.f32 	%f201, %f158, %f7;
$L__BB4_30:
	mul.wide.s32 	%rd42, %r44, 4;
	add.s64 	%rd43, %rd3, %rd42;
	ld.global.nc.f32 	%f159, [%rd43];
	fma.rn.f32 	%f160, %f159, 0f3BBB989D, 0f3F000000;
	cvt.sat.f32.f32 	%f161, %f160;
	mov.f32 	%f162, 0f4B400001;
	mov.f32 	%f163, 0f437C0000;
	fma.rm.f32 	%f164, %f161, %f163, %f162;
	add.f32 	%f165, %f164, 0fCB40007F;
	neg.f32 	%f166, %f165;
	fma.rn.f32 	%f167, %f159, 0f3FB8AA3B, %f166;
	fma.rn.f32 	%f168, %f159, 0f32A57060, %f167;
	mov.b32 	%r39, %f164;
	shl.b32 	%r40, %r39, 23;
	mov.b32 	%f169, %r40;
	ex2.approx.ftz.f32 	%f170, %f168;
	fma.rn.f32 	%f171, %f170, %f169, %f5;
	mul.f32 	%f172, %f171, 0f3F000000;
	mul.wide.s32 	%rd44, %r44, 8;
	add.s64 	%rd45, %rd4, %rd44;
	ld.global.nc.v2.f32 	{%f173, %f174}, [%rd45];
	sub.f32 	%f175, %f173, %f3;
	sub.f32 	%f176, %f174, %f4;
	div.rn.f32 	%f177, %f50, %f172;
	mul.f32 	%f178, %f175, %f177;
	fma.rn.f32 	%f193, %f201, %f178, %f193;
	mul.f32 	%f179, %f176, %f177;
	fma.rn.f32 	%f192, %f201, %f179, %f192;
$L__BB4_31:
	mul.wide.s32 	%rd46, %r44, 4;
	add.s64 	%rd47, %rd1, %rd46;
	ld.global.nc.u32 	%r44, [%rd47];
	setp.ne.s32 	%p30, %r44, -1;
	@%p30 bra 	$L__BB4_24;
$L__BB4_32:
	add.s32 	%r41, %r41, 1;
	setp.ne.s32 	%p31, %r41, 2;
	@%p31 bra 	$L__BB4_2;
	ld.param.f32 	%f182, [_Z11k_xsph_cellPK6float2S1_PKfPS_PKiS6_ifffiif_param_9];
	ld.param.u64 	%rd51, [_Z11k_xsph_cellPK6float2S1_PKfPS_PKiS6_ifffiif_param_3];
	mul.f32 	%f180, %f182, %f193;
	cvta.to.global.u64 	%rd48, %rd51;
	mul.wide.s32 	%rd49, %r1, 8;
	add.s64 	%rd50, %rd48, %rd49;
	mul.f32 	%f181, %f182, %f192;
	st.global.v2.f32 	[%rd50], {%f180, %f181};
$L__BB4_34:
	ret;

}
	// .globl	_Z12k_apply_xsphP6float2PKS_i
.visible .entry _Z12k_apply_xsphP6float2PKS_i(
	.param .u64 .ptr .align 1 _Z12k_apply_xsphP6float2PKS_i_param_0,
	.param .u64 .ptr .align 1 _Z12k_apply_xsphP6float2PKS_i_param_1,
	.param .u32 _Z12k_apply_xsphP6float2PKS_i_param_2
)
{
	.reg .pred 	%p<2>;
	.reg .b32 	%r<6>;
	.reg .b32 	%f<7>;
	.reg .b64 	%rd<8>;

	ld.param.u64 	%rd1, [_Z12k_apply_xsphP6float2PKS_i_param_0];
	ld.param.u64 	%rd2, [_Z12k_apply_xsphP6float2PKS_i_param_1];
	ld.param.u32 	%r2, [_Z12k_apply_xsphP6float2PKS_i_param_2];
	mov.u32 	%r3, %ctaid.x;
	mov.u32 	%r4, %ntid.x;
	mov.u32 	%r5, %tid.x;
	mad.lo.s32 	%r1, %r3, %r4, %r5;
	setp.ge.s32 	%p1, %r1, %r2;
	@%p1 bra 	$L__BB5_2;
	cvta.to.global.u64 	%rd3, %rd2;
	cvta.to.global.u64 	%rd4, %rd1;
	mul.wide.s32 	%rd5, %r1, 8;
	add.s64 	%rd6, %rd3, %rd5;
	ld.global.nc.v2.f32 	{%f1, %f2}, [%rd6];
	add.s64 	%rd7, %rd4, %rd5;
	ld.global.v2.f32 	{%f3, %f4}, [%rd7];
	add.f32 	%f5, %f1, %f3;
	add.f32 	%f6, %f2, %f4;
	st.global.v2.f32 	[%rd7], {%f5, %f6};
$L__BB5_2:
	ret;

}
	// .globl	_Z11k_integrateP6float2S0_PKS_ifff
.visible .entry _Z11k_integrateP6float2S0_PKS_ifff(
	.param .u64 .ptr .align 1 _Z11k_integrateP6float2S0_PKS_ifff_param_0,
	.param .u64 .ptr .align 1 _Z11k_integrateP6float2S0_PKS_ifff_param_1,
	.param .u64 .ptr .align 1 _Z11k_integrateP6float2S0_PKS_ifff_param_2,
	.param .u32 _Z11k_integrateP6float2S0_PKS_ifff_param_3,
	.param .f32 _Z11k_integrateP6float2S0_PKS_ifff_param_4,
	.param .f32 _Z11k_integrateP6float2S0_PKS_ifff_param_5,
	.param .f32 _Z11k_integrateP6float2S0_PKS_ifff_param_6
)
{
	.reg .pred 	%p<6>;
	.reg .b32 	%r<6>;
	.reg .b32 	%f<26>;
	.reg .b64 	%rd<11>;

	ld.param.u64 	%rd1, [_Z11k_integrateP6float2S0_PKS_ifff_param_0];
	ld.param.u64 	%rd2, [_Z11k_integrateP6float2S0_PKS_ifff_param_1];
	ld.param.u64 	%rd3, [_Z11k_integrateP6float2S0_PKS_ifff_param_2];
	ld.param.u32 	%r2, [_Z11k_integrateP6float2S0_PKS_ifff_param_3];
	ld.param.f32 	%f1, [_Z11k_integrateP6float2S0_PKS_ifff_param_4];
	ld.param.f32 	%f2, [_Z11k_integrateP6float2S0_PKS_ifff_param_5];
	ld.param.f32 	%f3, [_Z11k_integrateP6float2S0_PKS_ifff_param_6];
	mov.u32 	%r3, %ctaid.x;
	mov.u32 	%r4, %ntid.x;
	mov.u32 	%r5, %tid.x;
	mad.lo.s32 	%r1, %r3, %r4, %r5;
	setp.ge.s32 	%p1, %r1, %r2;
	@%p1 bra 	$L__BB6_2;
	cvta.to.global.u64 	%rd4, %rd2;
	cvta.to.global.u64 	%rd5, %rd1;
	cvta.to.global.u64 	%rd6, %rd3;
	mul.wide.s32 	%rd7, %r1, 8;
	add.s64 	%rd8, %rd4, %rd7;
	ld.global.v2.f32 	{%f4, %f5}, [%rd8];
	add.s64 	%rd9, %rd5, %rd7;
	ld.global.v2.f32 	{%f6, %f7}, [%rd9];
	add.s64 	%rd10, %rd6, %rd7;
	ld.global.nc.v2.f32 	{%f8, %f9}, [%rd10];
	fma.rn.f32 	%f10, %f1, %f8, %f4;
	fma.rn.f32 	%f11, %f1, %f9, %f5;
	fma.rn.f32 	%f12, %f1, %f10, %f6;
	fma.rn.f32 	%f13, %f1, %f11, %f7;
	setp.lt.f32 	%p2, %f12, 0f00000000;
	mul.f32 	%f14, %f10, 0fBE4CCCCD;
	selp.f32 	%f15, %f14, %f10, %p2;
	selp.f32 	%f16, 0f00000000, %f12, %p2;
	setp.gt.f32 	%p3, %f16, %f2;
	mul.f32 	%f17, %f15, 0fBE4CCCCD;
	selp.f32 	%f18, %f17, %f15, %p3;
	selp.f32 	%f19, %f2, %f16, %p3;
	setp.lt.f32 	%p4, %f13, 0f00000000;
	mul.f32 	%f20, %f11, 0fBE4CCCCD;
	selp.f32 	%f21, %f20, %f11, %p4;
	selp.f32 	%f22, 0f00000000, %f13, %p4;
	setp.gt.f32 	%p5, %f22, %f3;
	mul.f32 	%f23, %f21, 0fBE4CCCCD;
	selp.f32 	%f24, %f23, %f21, %p5;
	selp.f32 	%f25, %f3, %f22, %p5;
	st.global.v2.f32 	[%rd9], {%f19, %f25};
	st.global.v2.f32 	[%rd8], {%f18, %f24};
$L__BB6_2:
	ret;

}
	// .globl	_Z12k_clear_gridPii
.visible .entry _Z12k_clear_gridPii(
	.param .u64 .ptr .align 1 _Z12k_clear_gridPii_param_0,
	.param .u32 _Z12k_clear_gridPii_param_1
)
{
	.reg .pred 	%p<2>;
	.reg .b32 	%r<7>;
	.reg .b64 	%rd<5>;

	ld.param.u64 	%rd1, [_Z12k_clear_gridPii_param_0];
	ld.param.u32 	%r2, [_Z12k_clear_gridPii_param_1];
	mov.u32 	%r3, %ctaid.x;
	mov.u32 	%r4, %ntid.x;
	mov.u32 	%r5, %tid.x;
	mad.lo.s32 	%r1, %r3, %r4, %r5;
	setp.ge.s32 	%p1, %r1, %r2;
	@%p1 bra 	$L__BB7_2;
	cvta.to.global.u64 	%rd2, %rd1;
	mul.wide.s32 	%rd3, %r1, 4;
	add.s64 	%rd4, %rd2, %rd3;
	mov.b32 	%r6, 0;
	st.global.u32 	[%rd4], %r6;
$L__BB7_2:
	ret;

}
	// .globl	_Z11k_rasterizePK6float2iPiiiff
.visible .entry _Z11k_rasterizePK6float2iPiiiff(
	.param .u64 .ptr .align 1 _Z11k_rasterizePK6float2iPiiiff_param_0,
	.param .u32 _Z11k_rasterizePK6float2iPiiiff_param_1,
	.param .u64 .ptr .align 1 _Z11k_rasterizePK6float2iPiiiff_param_2,
	.param .u32 _Z11k_rasterizePK6float2iPiiiff_param_3,
	.param .u32 _Z11k_rasterizePK6float2iPiiiff_param_4,
	.param .f32 _Z11k_rasterizePK6float2iPiiiff_param_5,
	.param .f32 _Z11k_rasterizePK6float2iPiiiff_param_6
)
{
	.reg .pred 	%p<5>;
	.reg .b32 	%r<16>;
	.reg .b32 	%f<12>;
	.reg .b64 	%rd<9>;

	ld.param.u64 	%rd1, [_Z11k_rasterizePK6float2iPiiiff_param_0];
	ld.param.u32 	%r6, [_Z11k_rasterizePK6float2iPiiiff_param_1];
	ld.param.u64 	%rd2, [_Z11k_rasterizePK6float2iPiiiff_param_2];
	ld.param.u32 	%r4, [_Z11k_rasterizePK6float2iPiiiff_param_3];
	ld.param.u32 	%r5, [_Z11k_rasterizePK6float2iPiiiff_param_4];
	ld.param.f32 	%f1, [_Z11k_rasterizePK6float2iPiiiff_param_5];
	ld.param.f32 	%f2, [_Z11k_rasterizePK6float2iPiiiff_param_6];
	mov.u32 	%r7, %ctaid.x;
	mov.u32 	%r8, %ntid.x;
	mov.u32 	%r9, %tid.x;
	mad.lo.s32 	%r1, %r7, %r8, %r9;
	setp.ge.s32 	%p1, %r1, %r6;
	@%p1 bra 	$L__BB8_3;
	cvta.to.global.u64 	%rd3, %rd1;
	mul.wide.s32 	%rd4, %r1, 8;
	add.s64 	%rd5, %rd3, %rd4;
	ld.global.nc.v2.f32 	{%f3, %f4}, [%rd5];
	div.rn.f32 	%f5, %f3, %f1;
	add.s32 	%r10, %r4, -1;
	cvt.rn.f32.s32 	%f6, %r10;
	mul.f32 	%f7, %f5, %f6;
	cvt.rzi.s32.f32 	%r2, %f7;
	sub.f32 	%f8, %f2, %f4;
	div.rn.f32 	%f9, %f8, %f2;
	shl.b32 	%r11, %r5, 1;
	add.s32 	%r12, %r11, -1;
	cvt.rn.f32.s32 	%f10, %r12;
	mul.f32 	%f11, %f9, %f10;
	cvt.rzi.s32.f32 	%r13, %f11;
	setp.ge.u32 	%p2, %r2, %r4;
	setp.ge.u32 	%p3, %r13, %r11;
	or.pred  	%p4, %p2, %p3;
	@%p4 bra 	$L__BB8_3;
	mad.lo.s32 	%r14, %r13, %r4, %r2;
	cvta.to.global.u64 	%rd6, %rd2;
	mul.wide.s32 	%rd7, %r14, 4;
	add.s64 	%rd8, %rd6, %rd7;
	atom.global.add.u32 	%r15, [%rd8], 1;
$L__BB8_3:
	ret;

}
	// .globl	_Z6k_rainP6float2S0_iifffj
.visible .entry _Z6k_rainP6float2S0_iifffj(
	.param .u64 .ptr .align 1 _Z6k_rainP6float2S0_iifffj_param_0,
	.param .u64 .ptr .align 1 _Z6k_rainP6float2S0_iifffj_param_1,
	.param .u32 _Z6k_rainP6float2S0_iifffj_param_2,
	.param .u32 _Z6k_rainP6float2S0_iifffj_param_3,
	.param .f32 _Z6k_rainP6float2S0_iifffj_param_4,
	.param .f32 _Z6k_rainP6float2S0_iifffj_param_5,
	.param .f32 _Z6k_rainP6float2S0_iifffj_param_6,
	.param .u32 _Z6k_rainP6float2S0_iifffj_param_7
)
{
	.reg .pred 	%p<2>;
	.reg .b32 	%r<15>;
	.reg .b32 	%f<15>;
	.reg .b64 	%rd<8>;

	ld.param.u64 	%rd1, [_Z6k_rainP6float2S0_iifffj_param_0];
	ld.param.u64 	%rd2, [_Z6k_rainP6float2S0_iifffj_param_1];
	ld.param.u32 	%r2, [_Z6k_rainP6float2S0_iifffj_param_2];
	ld.param.u32 	%r4, [_Z6k_rainP6float2S0_iifffj_param_3];
	ld.param.f32 	%f1, [_Z6k_rainP6float2S0_iifffj_param_4];
	ld.param.f32 	%f2, [_Z6k_rainP6float2S0_iifffj_param_5];
	ld.param.f32 	%f3, [_Z6k_rainP6float2S0_iifffj_param_6];
	ld.param.u32 	%r3, [_Z6k_rainP6float2S0_iifffj_param_7];
	mov.u32 	%r5, %ctaid.x;
	mov.u32 	%r6, %ntid.x;
	mov.u32 	%r7, %tid.x;
	mad.lo.s32 	%r1, %r5, %r6, %r7;
	setp.ge.s32 	%p1, %r1, %r4;
	@%p1 bra 	$L__BB9_2;
	cvta.to.global.u64 	%rd3, %rd1;
	cvta.to.global.u64 	%rd4, %rd2;
	mad.lo.s32 	%r8, %r1, 1664525, 1013904223;
	xor.b32  	%r9, %r3, %r8;
	mad.lo.s32 	%r10, %r9, 1664525, 1013904223;
	and.b32  	%r11, %r10, 16777215;
	cvt.rn.f32.u32 	%f4, %r11;
	mul.f32 	%f5, %f4, 0f33800000;
	mad.lo.s32 	%r12, %r9, 389569705, 1196435762;
	mul.f32 	%f6, %f1, 0f3F4CCCCD;
	mul.f32 	%f7, %f6, %f5;
	fma.rn.f32 	%f8, %f1, 0f3DCCCCCD, %f7;
	and.b32  	%r13, %r12, 16777215;
	cvt.rn.f32.u32 	%f9, %r13;
	mul.f32 	%f10, %f9, 0f33800000;
	fma.rn.f32 	%f11, %f10, 0f3DA3D70A, 0f3F666666;
	mul.f32 	%f12, %f2, %f11;
	rem.u32 	%r14, %r12, %r2;
	mul.wide.s32 	%rd5, %r14, 8;
	add.s64 	%rd6, %rd3, %rd5;
	st.global.v2.f32 	[%rd6], {%f8, %f12};
	mul.f32 	%f13, %f3, 0fBF000000;
	add.s64 	%rd7, %rd4, %rd5;
	mov.f32 	%f14, 0f00000000;
	st.global.v2.f32 	[%rd7], {%f14, %f13};
$L__BB9_2:
	ret;

}


// ===== COMPILED SASS (sm_100) =====

	.target	sm_100

	.elftype	@"ET_EXEC"


//--------------------- .note.nv.tkinfo           --------------------------
	.section	.note.nv.tkinfo,"",@"SHT_NOTE"
	.sectionflags	@"SHF_NOTE_NV_TKINFO"
	.tkinfo
        /*0018*/ 	.word	0x00000002
        /*0030*/ 	.string	""
        /*0030*/ 	.string	"ptxas"
        /*0030*/ 	.string	"Cuda compilation tools, release 13.0, V13.0.88"
        /*0030*/ 	.string	"Build cuda_13.0.r13.0/compiler.36424714_0"
        /*0030*/ 	.string	"-arch sm_100 -m 64 "



//--------------------- .note.nv.cuinfo           --------------------------
	.section	.note.nv.cuinfo,"",@"SHT_NOTE"
	.sectionflags	@"SHF_NOTE_NV_CUINFO"
        /*0018*/ 	.short	0x0002
        /*001a*/ 	.short	0x0064
        /*001c*/ 	.short	0x0082
	.zero		2


//--------------------- .nv.info                  --------------------------
	.section	.nv.info,"",@"SHT_CUDA_INFO"
	.align	4


	//----- nvinfo : EIATTR_REGCOUNT
	.align		4
        /*0000*/ 	.byte	0x04, 0x2f
        /*0002*/ 	.short	(.L_1 - .L_0)
	.align		4
.L_0:
        /*0004*/ 	.word	index@(_Z13k_clear_headsPii)
        /*0008*/ 	.word	0x0000000a


	//----- nvinfo : EIATTR_FRAME_SIZE
	.align		4
.L_1:
        /*000c*/ 	.byte	0x04, 0x11
        /*000e*/ 	.short	(.L_3 - .L_2)
	.align		4
.L_2:
        /*0010*/ 	.word	index@(_Z13k_clear_headsPii)
        /*0014*/ 	.word	0x00000000


	//----- nvinfo : EIATTR_REGCOUNT
	.align		4
.L_3:
        /*0018*/ 	.byte	0x04, 0x2f
        /*001a*/ 	.short	(.L_5 - .L_4)
	.align		4
.L_4:
        /*001c*/ 	.word	index@(_Z13k_build_cellsPK6float2iPiS2_iif)
        /*0020*/ 	.word	0x00000011


	//----- nvinfo : EIATTR_FRAME_SIZE
	.align		4
.L_5:
        /*0024*/ 	.byte	0x04, 0x11
        /*0026*/ 	.short	(.L_7 - .L_6)
	.align		4
.L_6:
        /*0028*/ 	.word	index@($__internal_11_$__cuda_sm3x_div_rn_noftz_f32_slowpath)
        /*002c*/ 	.word	0x00000000


	//----- nvinfo : EIATTR_FRAME_SIZE
	.align		4
.L_7:
        /*0030*/ 	.byte	0x04, 0x11
        /*0032*/ 	.short	(.L_9 - .L_8)
	.align		4
.L_8:
        /*0034*/ 	.word	index@(_Z13k_build_cellsPK6float2iPiS2_iif)
        /*0038*/ 	.word	0x00000000


	//----- nvinfo : EIATTR_REGCOUNT
	.align		4
.L_9:
        /*003c*/ 	.byte	0x04, 0x2f
        /*003e*/ 	.short	(.L_11 - .L_10)
	.align		4
.L_10:
        /*0040*/ 	.word	index@(_Z23k_density_pressure_cellPK6float2PfS2_PKiS4_ifffffiif)
        /*0044*/ 	.word	0x00000020


	//----- nvinfo : EIATTR_FRAME_SIZE
	.align		4
.L_11:
        /*0048*/ 	.byte	0x04, 0x11
        /*004a*/ 	.short	(.L_13 - .L_12)
	.align		4
.L_12:
        /*004c*/ 	.word	index@($__internal_10_$__cuda_sm3x_div_rn_noftz_f32_slowpath)
        /*0050*/ 	.word	0x00000000


	//----- nvinfo : EIATTR_FRAME_SIZE
	.align		4
.L_13:
        /*0054*/ 	.byte	0x04, 0x11
        /*0056*/ 	.short	(.L_15 - .L_14)
	.align		4
.L_14:
        /*0058*/ 	.word	index@($__internal_9_$__cuda_sm20_sqrt_rn_f32_slowpath)
        /*005c*/ 	.word	0x00000000


	//----- nvinfo : EIATTR_FRAME_SIZE
	.align		4
.L_15:
        /*0060*/ 	.byte	0x04, 0x11
        /*0062*/ 	.short	(.L_17 - .L_16)
	.align		4
.L_16:
        /*0064*/ 	.word	index@($__internal_8_$__cuda_sm20_div_rn_f64_full)
        /*0068*/ 	.word	0x00000000


	//----- nvinfo : EIATTR_FRAME_SIZE
	.align		4
.L_17:
        /*006c*/ 	.byte	0x04, 0x11
        /*006e*/ 	.short	(.L_19 - .L_18)
	.align		4
.L_18:
        /*0070*/ 	.word	index@(_Z23k_density_pressure_cellPK6float2PfS2_PKiS4_ifffffiif)
        /*0074*/ 	.word	0x00000000


	//----- nvinfo : EIATTR_REGCOUNT
	.align		4
.L_19:
        /*0078*/ 	.byte	0x04, 0x2f
        /*007a*/ 	.short	(.L_21 - .L_20)
	.align		4
.L_20:
        /*007c*/ 	.word	index@(_Z13k_forces_cellPK6float2S1_PKfS3_PS_PKiS6_iffffffbbiif)
        /*0080*/ 	.word	0x00000026


	//----- nvinfo : EIATTR_FRAME_SIZE
	.align		4
.L_21:
        /*0084*/ 	.byte	0x04, 0x11
        /*0086*/ 	.short	(.L_23 - .L_22)
	.align		4
.L_22:
        /*0088*/ 	.word	index@($__internal_7_$__cuda_sm3x_div_rn_noftz_f32_slowpath)
        /*008c*/ 	.word	0x00000000


	//----- nvinfo : EIATTR_FRAME_SIZE
	.align		4
.L_23:
        /*0090*/ 	.byte	0x04, 0x11
        /*0092*/ 	.short	(.L_25 - .L_24)
	.align		4
.L_24:
        /*0094*/ 	.word	index@($__internal_6_$__cuda_sm20_sqrt_rn_f32_slowpath)
        /*0098*/ 	.word	0x00000000


	//----- nvinfo : EIATTR_FRAME_SIZE
	.align		4
.L_25:
        /*009c*/ 	.byte	0x04, 0x11
        /*009e*/ 	.short	(.L_27 - .L_26)
	.align		4
.L_26:
        /*00a0*/ 	.word	index@($__internal_5_$__cuda_sm20_rcp_rn_f32_slowpath)
        /*00a4*/ 	.word	0x00000000


	//----- nvinfo : EIATTR_FRAME_SIZE
	.align		4
.L_27:
        /*00a8*/ 	.byte	0x04, 0x11
        /*00aa*/ 	.short	(.L_29 - .L_28)
	.align		4
.L_28:
        /*00ac*/ 	.word	index@($__internal_4_$__cuda_sm20_div_rn_f64_full)
        /*00b0*/ 	.word	0x00000000


	//----- nvinfo : EIATTR_FRAME_SIZE
	.align		4
.L_29:
        /*00b4*/ 	.byte	0x04, 0x11
        /*00b6*/ 	.short	(.L_31 - .L_30)
	.align		4
.L_30:
        /*00b8*/ 	.word	index@(_Z13k_forces_cellPK6float2S1_PKfS3_PS_PKiS6_iffffffbbiif)
        /*00bc*/ 	.word	0x00000000


	//----- nvinfo : EIATTR_REGCOUNT
	.align		4
.L_31:
        /*00c0*/ 	.byte	0x04, 0x2f
        /*00c2*/ 	.short	(.L_33 - .L_32)
	.align		4
.L_32:
        /*00c4*/ 	.word	index@(_Z11k_xsph_cellPK6float2S1_PKfPS_PKiS6_ifffiif)
        /*00c8*/ 	.word	0x00000020


	//----- nvinfo : EIATTR_FRAME_SIZE
	.align		4
.L_33:
        /*00cc*/ 	.byte	0x04, 0x11
        /*00ce*/ 	.short	(.L_35 - .L_34)
	.align		4
.L_34:
        /*00d0*/ 	.word	index@($__internal_3_$__cuda_sm3x_div_rn_noftz_f32_slowpath)
        /*00d4*/ 	.word	0x00000000


	//----- nvinfo : EIATTR_FRAME_SIZE
	.align		4
.L_35:
        /*00d8*/ 	.byte	0x04, 0x11
        /*00da*/ 	.short	(.L_37 - .L_36)
	.align		4
.L_36:
        /*00dc*/ 	.word	index@($__internal_2_$__cuda_sm20_sqrt_rn_f32_slowpath)
        /*00e0*/ 	.word	0x00000000


	//----- nvinfo : EIATTR_FRAME_SIZE
	.align		4
.L_37:
        /*00e4*/ 	.byte	0x04, 0x11
        /*00e6*/ 	.short	(.L_39 - .L_38)
	.align		4
.L_38:
        /*00e8*/ 	.word	index@($__internal_1_$__cuda_sm20_div_rn_f64_full)
        /*00ec*/ 	.word	0x00000000


	//----- nvinfo : EIATTR_FRAME_SIZE
	.align		4
.L_39:
        /*00f0*/ 	.byte	0x04, 0x11
        /*00f2*/ 	.short	(.L_41 - .L_40)
	.align		4
.L_40:
        /*00f4*/ 	.word	index@(_Z11k_xsph_cellPK6float2S1_PKfPS_PKiS6_ifffiif)
        /*00f8*/ 	.word	0x00000000


	//----- nvinfo : EIATTR_REGCOUNT
	.align		4
.L_41:
        /*00fc*/ 	.byte	0x04, 0x2f
        /*00fe*/ 	.short	(.L_43 - .L_42)
	.align		4
.L_42:
        /*0100*/ 	.word	index@(_Z12k_apply_xsphP6float2PKS_i)
        /*0104*/ 	.word	0x0000000a


	//----- nvinfo : EIATTR_FRAME_SIZE
	.align		4
.L_43:
        /*0108*/ 	.byte	0x04, 0x11
        /*010a*/ 	.short	(.L_45 - .L_44)
	.align		4
.L_44:
        /*010c*/ 	.word	index@(_Z12k_apply_xsphP6float2PKS_i)
        /*0110*/ 	.word	0x00000000


	//----- nvinfo : EIATTR_REGCOUNT
	.align		4
.L_45:
        /*0114*/ 	.byte	0x04, 0x2f
        /*0116*/ 	.short	(.L_47 - .L_46)
	.align		4
.L_46:
        /*0118*/ 	.word	index@(_Z11k_integrateP6float2S0_PKS_ifff)
        /*011c*/ 	.word	0x0000000e


	//----- nvinfo : EIATTR_FRAME_SIZE
	.align		4
.L_47:
        /*0120*/ 	.byte	0x04, 0x11
        /*0122*/ 	.short	(.L_49 - .L_48)
	.align		4
.L_48:
        /*0124*/ 	.word	index@(_Z11k_integrateP6float2S0_PKS_ifff)
        /*0128*/ 	.word	0x00000000


	//----- nvinfo : EIATTR_REGCOUNT
	.align		4
.L_49:
        /*012c*/ 	.byte	0x04, 0x2f
        /*012e*/ 	.short	(.L_51 - .L_50)
	.align		4
.L_50:
        /*0130*/ 	.word	index@(_Z12k_clear_gridPii)
        /*0134*/ 	.word	0x00000008


	//----- nvinfo : EIATTR_FRAME_SIZE
	.align		4
.L_51:
        /*0138*/ 	.byte	0x04, 0x11
        /*013a*/ 	.short	(.L_53 - .L_52)
	.align		4
.L_52:
        /*013c*/ 	.word	index@(_Z12k_clear_gridPii)
        /*0140*/ 	.word	0x00000000


	//----- nvinfo : EIATTR_REGCOUNT
	.align		4
.L_53:
        /*0144*/ 	.byte	0x04, 0x2f
        /*0146*/ 	.short	(.L_55 - .L_54)
	.align		4
.L_54:
        /*0148*/ 	.word	index@(_Z11k_rasterizePK6float2iPiiiff)
        /*014c*/ 	.word	0x00000010


	//----- nvinfo : EIATTR_FRAME_SIZE
	.align		4
.L_55:
        /*0150*/ 	.byte	0x04, 0x11
        /*0152*/ 	.short	(.L_57 - .L_56)
	.align		4
.L_56:
        /*0154*/ 	.word	index@($__internal_0_$__cuda_sm3x_div_rn_noftz_f32_slowpath)
        /*0158*/ 	.word	0x00000000


	//----- nvinfo : EIATTR_FRAME_SIZE
	.align		4
.L_57:
        /*015c*/ 	.byte	0x04, 0x11
        /*015e*/ 	.short	(.L_59 - .L_58)
	.align		4
.L_58:
        /*0160*/ 	.word	index@(_Z11k_rasterizePK6float2iPiiiff)
        /*0164*/ 	.word	0x00000000


	//----- nvinfo : EIATTR_REGCOUNT
	.align		4
.L_59:
        /*0168*/ 	.byte	0x04, 0x2f
        /*016a*/ 	.short	(.L_61 - .L_60)
	.align		4
.L_60:
        /*016c*/ 	.word	index@(_Z6k_rainP6float2S0_iifffj)
        /*0170*/ 	.word	0x00000010


	//----- nvinfo : EIATTR_FRAME_SIZE
	.align		4
.L_61:
        /*0174*/ 	.byte	0x04, 0x11
        /*0176*/ 	.short	(.L_63 - .L_62)
	.align		4
.L_62:
        /*0178*/ 	.word	index@(_Z6k_rainP6float2S0_iifffj)
        /*017c*/ 	.word	0x00000000


	//----- nvinfo : EIATTR_MIN_STACK_SIZE
	.align		4
.L_63:
        /*0180*/ 	.byte	0x04, 0x12
        /*0182*/ 	.short	(.L_65 - .L_64)
	.align		4
.L_64:
        /*0184*/ 	.word	index@(_Z6k_rainP6float2S0_iifffj)
        /*0188*/ 	.word	0x00000000


	//----- nvinfo : EIATTR_MIN_STACK_SIZE
	.align		4
.L_65:
        /*018c*/ 	.byte	0x04, 0x12
        /*018e*/ 	.short	(.L_67 - .L_66)
	.align		4
.L_66:
        /*0190*/ 	.word	index@(_Z11k_rasterizePK6float2iPiiiff)
        /*0194*/ 	.word	0x00000000


	//----- nvinfo : EIATTR_MIN_STACK_SIZE
	.align		4
.L_67:
        /*0198*/ 	.byte	0x04, 0x12
        /*019a*/ 	.short	(.L_69 - .L_68)
	.align		4
.L_68:
        /*019c*/ 	.word	index@(_Z12k_clear_gridPii)
        /*01a0*/ 	.word	0x00000000


	//----- nvinfo : EIATTR_MIN_STACK_SIZE
	.align		4
.L_69:
        /*01a4*/ 	.byte	0x04, 0x12
        /*01a6*/ 	.short	(.L_71 - .L_70)
	.align		4
.L_70:
        /*01a8*/ 	.word	index@(_Z11k_integrateP6float2S0_PKS_ifff)
        /*01ac*/ 	.word	0x00000000


	//----- nvinfo : EIATTR_MIN_STACK_SIZE
	.align		4
.L_71:
        /*01b0*/ 	.byte	0x04, 0x12
        /*01b2*/ 	.short	(.L_73 - .L_72)
	.align		4
.L_72:
        /*01b4*/ 	.word	index@(_Z12k_apply_xsphP6float2PKS_i)
        /*01b8*/ 	.word	0x00000000


	//----- nvinfo : EIATTR_MIN_STACK_SIZE
	.align		4
.L_73:
        /*01bc*/ 	.byte	0x04, 0x12
        /*01be*/ 	.short	(.L_75 - .L_74)
	.align		4
.L_74:
        /*01c0*/ 	.word	index@(_Z11k_xsph_cellPK6float2S1_PKfPS_PKiS6_ifffiif)
        /*01c4*/ 	.word	0x00000000


	//----- nvinfo : EIATTR_MIN_STACK_SIZE
	.align		4
.L_75:
        /*01c8*/ 	.byte	0x04, 0x12
        /*01ca*/ 	.short	(.L_77 - .L_76)
	.align		4
.L_76:
        /*01cc*/ 	.word	index@(_Z13k_forces_cellPK6float2S1_PKfS3_PS_PKiS6_iffffffbbiif)
        /*01d0*/ 	.word	0x00000000


	//----- nvinfo : EIATTR_MIN_STACK_SIZE
	.align		4
.L_77:
        /*01d4*/ 	.byte	0x04, 0x12
        /*01d6*/ 	.short	(.L_79 - .L_78)
	.align		4
.L_78:
        /*01d8*/ 	.word	index@(_Z23k_density_pressure_cellPK6float2PfS2_PKiS4_ifffffiif)
        /*01dc*/ 	.word	0x00000000


	//----- nvinfo : EIATTR_MIN_STACK_SIZE
	.align		4
.L_79:
        /*01e0*/ 	.byte	0x04, 0x12
        /*01e2*/ 	.short	(.L_81 - .L_80)
	.align		4
.L_80:
        /*01e4*/ 	.word	index@(_Z13k_build_cellsPK6float2iPiS2_iif)
        /*01e8*/ 	.word	0x00000000


	//----- nvinfo : EIATTR_MIN_STACK_SIZE
	.align		4
.L_81:
        /*01ec*/ 	.byte	0x04, 0x12
        /*01ee*/ 	.short	(.L_83 - .L_82)
	.align		4
.L_82:
        /*01f0*/ 	.word	index@(_Z13k_clear_headsPii)
        /*01f4*/ 	.word	0x00000000
.L_83:


//--------------------- .nv.compat                --------------------------
	.section	.nv.compat,"",@"SHT_CUDA_COMPAT_INFO"
	.align	4
        /*0000*/ 	.byte	0x02, 0x09, 0x00, 0x00, 0x02, 0x02, 0x01, 0x00, 0x02, 0x05, 0x05, 0x00, 0x03, 0x07, 0x01, 0x01
        /*0010*/ 	.byte	0x02, 0x03, 0x00, 0x00, 0x02, 0x06, 0x01, 0x00, 0x04, 0x0b, 0x08, 0x00, 0x01, 0x00, 0x00, 0x00
        /*0020*/ 	.byte	0x00, 0x00, 0x00, 0x00


//--------------------- .nv.info._Z6k_rainP6float2S0_iifffj --------------------------
	.section	.nv.info._Z6k_rainP6float2S0_iifffj,"",@"SHT_CUDA_INFO"
	.sectionflags	@""
	.align	4


	//----- nvinfo : EIATTR_CUDA_API_VERSION
	.align		4
        /*0000*/ 	.byte	0x04, 0x37
        /*0002*/ 	.short	(.L_85 - .L_84)
.L_84:
        /*0004*/ 	.word	0x00000082


	//----- nvinfo : EIATTR_KPARAM_INFO
	.align		4
.L_85:
        /*0008*/ 	.byte	0x04, 0x17
        /*000a*/ 	.short	(.L_87 - .L_86)
.L_86:
        /*000c*/ 	.word	0x00000000
        /*0010*/ 	.short	0x0007
        /*0012*/ 	.short	0x0024
        /*0014*/ 	.byte	0x00, 0xf0, 0x11, 0x00


	//----- nvinfo : EIATTR_KPARAM_INFO
	.align		4
.L_87:
        /*0018*/ 	.byte	0x04, 0x17
        /*001a*/ 	.short	(.L_89 - .L_88)
.L_88:
        /*001c*/ 	.word	0x00000000
        /*0020*/ 	.short	0x0006
        /*0022*/ 	.short	0x0020
        /*0024*/ 	.byte	0x00, 0xf0, 0x11, 0x00


	//----- nvinfo : EIATTR_KPARAM_INFO
	.align		4
.L_89:
        /*0028*/ 	.byte	0x04, 0x17
        /*002a*/ 	.short	(.L_91 - .L_90)
.L_90:
        /*002c*/ 	.word	0x00000000
        /*0030*/ 	.short	0x0005
        /*0032*/ 	.short	0x001c
        /*0034*/ 	.byte	0x00, 0xf0, 0x11, 0x00


	//----- nvinfo : EIATTR_KPARAM_INFO
	.align		4
.L_91:
        /*0038*/ 	.byte	0x04, 0x17
        /*003a*/ 	.short	(.L_93 - .L_92)
.L_92:
        /*003c*/ 	.word	0x00000000
        /*0040*/ 	.short	0x0004
        /*0042*/ 	.short	0x0018
        /*0044*/ 	.byte	0x00, 0xf0, 0x11, 0x00


	//----- nvinfo : EIATTR_KPARAM_INFO
	.align		4
.L_93:
        /*0048*/ 	.byte	0x04, 0x17
        /*004a*/ 	.short	(.L_95 - .L_94)
.L_94:
        /*004c*/ 	.word	0x00000000
        /*0050*/ 	.short	0x0003
        /*0052*/ 	.short	0x0014
        /*0054*/ 	.byte	0x00, 0xf0, 0x11, 0x00


	//----- nvinfo : EIATTR_KPARAM_INFO
	.align		4
.L_95:
        /*0058*/ 	.byte	0x04, 0x17
        /*005a*/ 	.short	(.L_97 - .L_96)
.L_96:
        /*005c*/ 	.word	0x00000000
        /*0060*/ 	.short	0x0002
        /*0062*/ 	.short	0x0010
        /*0064*/ 	.byte	0x00, 0xf0, 0x11, 0x00


	//----- nvinfo : EIATTR_KPARAM_INFO
	.align		4
.L_97:
        /*0068*/ 	.byte	0x04, 0x17
        /*006a*/ 	.short	(.L_99 - .L_98)
.L_98:
        /*006c*/ 	.word	0x00000000
        /*0070*/ 	.short	0x0001
        /*0072*/ 	.short	0x0008
        /*0074*/ 	.byte	0x00, 0xf5, 0x21, 0x00


	//----- nvinfo : EIATTR_KPARAM_INFO
	.align		4
.L_99:
        /*0078*/ 	.byte	0x04, 0x17
        /*007a*/ 	.short	(.L_101 - .L_100)
.L_100:
        /*007c*/ 	.word	0x00000000
        /*0080*/ 	.short	0x0000
        /*0082*/ 	.short	0x0000
        /*0084*/ 	.byte	0x00, 0xf5, 0x21, 0x00


	//----- nvinfo : EIATTR_SPARSE_MMA_MASK
	.align		4
.L_101:
        /*0088*/ 	.byte	0x03, 0x50
        /*008a*/ 	.short	0x0000


	//----- nvinfo : EIATTR_MAXREG_COUNT
	.align		4
        /*008c*/ 	.byte	0x03, 0x1b
        /*008e*/ 	.short	0x00ff


	//----- nvinfo : EIATTR_MERCURY_ISA_VERSION
	.align		4
        /*0090*/ 	.byte	0x03, 0x5f
        /*0092*/ 	.short	0x0101


	//----- nvinfo : EIATTR_VRC_CTA_INIT_COUNT
	.align		4
        /*0094*/ 	.byte	0x02, 0x4a
	.zero		1
	.zero		1


	//----- nvinfo : EIATTR_EXIT_INSTR_OFFSETS
	.align		4
        /*0098*/ 	.byte	0x04, 0x1c
        /*009a*/ 	.short	(.L_103 - .L_102)


	//   ....[0]....
.L_102:
        /*009c*/ 	.word	0x00000070


	//   ....[1]....
        /*00a0*/ 	.word	0x00000370


	//----- nvinfo : EIATTR_CBANK_PARAM_SIZE
	.align		4
.L_103:
        /*00a4*/ 	.byte	0x03, 0x19
        /*00a6*/ 	.short	0x0028


	//----- nvinfo : EIATTR_PARAM_CBANK
	.align		4
        /*00a8*/ 	.byte	0x04, 0x0a
        /*00aa*/ 	.short	(.L_105 - .L_104)
	.align		4
.L_104:
        /*00ac*/ 	.word	index@(.nv.constant0._Z6k_rainP6float2S0_iifffj)
        /*00b0*/ 	.short	0x0380
        /*00b2*/ 	.short	0x0028


	//----- nvinfo : EIATTR_SW_WAR
	.align		4
.L_105:
        /*00b4*/ 	.byte	0x04, 0x36
        /*00b6*/ 	.short	(.L_107 - .L_106)
.L_106:
        /*00b8*/ 	.word	0x00000008
.L_107:


//--------------------- .nv.info._Z11k_rasterizePK6float2iPiiiff --------------------------
	.section	.nv.info._Z11k_rasterizePK6float2iPiiiff,"",@"SHT_CUDA_INFO"
	.sectionflags	@""
	.align	4


	//----- nvinfo : EIATTR_CUDA_API_VERSION
	.align		4
        /*0000*/ 	.byte	0x04, 0x37
        /*0002*/ 	.short	(.L_109 - .L_108)
.L_108:
        /*0004*/ 	.word	0x00000082


	//----- nvinfo : EIATTR_KPARAM_INFO
	.align		4
.L_109:
        /*0008*/ 	.byte	0x04, 0x17
        /*000a*/ 	.short	(.L_111 - .L_110)
.L_110:
        /*000c*/ 	.word	0x00000000
        /*0010*/ 	.short	0x0006
        /*0012*/ 	.short	0x0024
        /*0014*/ 	.byte	0x00, 0xf0, 0x11, 0x00


	//----- nvinfo : EIATTR_KPARAM_INFO
	.align		4
.L_111:
        /*0018*/ 	.byte	0x04, 0x17
        /*001a*/ 	.short	(.L_113 - .L_112)
.L_112:
        /*001c*/ 	.word	0x00000000
        /*0020*/ 	.short	0x0005
        /*0022*/ 	.short	0x0020
        /*0024*/ 	.byte	0x00, 0xf0, 0x11, 0x00


	//----- nvinfo : EIATTR_KPARAM_INFO
	.align		4
.L_113:
        /*0028*/ 	.byte	0x04, 0x17
        /*002a*/ 	.short	(.L_115 - .L_114)
.L_114:
        /*002c*/ 	.word	0x00000000
        /*0030*/ 	.short	0x0004
        /*0032*/ 	.short	0x001c
        /*0034*/ 	.byte	0x00, 0xf0, 0x11, 0x00


	//----- nvinfo : EIATTR_KPARAM_INFO
	.align		4
.L_115:
        /*0038*/ 	.byte	0x04, 0x17
        /*003a*/ 	.short	(.L_117 - .L_116)
.L_116:
        /*003c*/ 	.word	0x00000000
        /*0040*/ 	.short	0x0003
        /*0042*/ 	.short	0x0018
        /*0044*/ 	.byte	0x00, 0xf0, 0x11, 0x00


	//----- nvinfo : EIATTR_KPARAM_INFO
	.align		4
.L_117:
        /*0048*/ 	.byte	0x04, 0x17
        /*004a*/ 	.short	(.L_119 - .L_118)
.L_118:
        /*004c*/ 	.word	0x00000000
        /*0050*/ 	.short	0x0002
        /*0052*/ 	.short	0x0010
        /*0054*/ 	.byte	0x00, 0xf5, 0x21, 0x00


	//----- nvinfo : EIATTR_KPARAM_INFO
	.align		4
.L_119:
        /*0058*/ 	.byte	0x04, 0x17
        /*005a*/ 	.short	(.L_121 - .L_120)
.L_120:
        /*005c*/ 	.word	0x00000000
        /*0060*/ 	.short	0x0001
        /*0062*/ 	.short	0x0008
        /*0064*/ 	.byte	0x00, 0xf0, 0x11, 0x00


	//----- nvinfo : EIATTR_KPARAM_INFO
	.align		4
.L_121:
        /*0068*/ 	.byte	0x04, 0x17
        /*006a*/ 	.short	(.L_123 - .L_122)
.L_122:
        /*006c*/ 	.word	0x00000000
        /*0070*/ 	.short	0x0000
        /*0072*/ 	.short	0x0000
        /*0074*/ 	.byte	0x00, 0xf5, 0x21, 0x00


	//----- nvinfo : EIATTR_SPARSE_MMA_MASK
	.align		4
.L_123:
        /*0078*/ 	.byte	0x03, 0x50
        /*007a*/ 	.short	0x0000


	//----- nvinfo : EIATTR_MAXREG_COUNT
	.align		4
        /*007c*/ 	.byte	0x03, 0x1b
        /*007e*/ 	.short	0x00ff


	//----- nvinfo : EIATTR_MERCURY_ISA_VERSION
	.align		4
        /*0080*/ 	.byte	0x03, 0x5f
        /*0082*/ 	.short	0x0101


	//----- nvinfo : EIATTR_VRC_CTA_INIT_COUNT
	.align		4
        /*0084*/ 	.byte	0x02, 0x4a
	.zero		1
	.zero		1


	//----- nvinfo : EIATTR_EXIT_INSTR_OFFSETS
	.align		4
        /*0088*/ 	.byte	0x04, 0x1c
        /*008a*/ 	.short	(.L_125 - .L_124)


	//   ....[0]....
.L_124:
        /*008c*/ 	.word	0x00000070


	//   ....[1]....
        /*0090*/ 	.word	0x000003a0


	//   ....[2]....
        /*0094*/ 	.word	0x00000400


	//----- nvinfo : EIATTR_CRS_STACK_SIZE
	.align		4
.L_125:
        /*0098*/ 	.byte	0x04, 0x1e
        /*009a*/ 	.short	(.L_127 - .L_126)
.L_126:
        /*009c*/ 	.word	0x00000000


	//----- nvinfo : EIATTR_CBANK_PARAM_SIZE
	.align		4
.L_127:
        /*00a0*/ 	.byte	0x03, 0x19
        /*00a2*/ 	.short	0x0028


	//----- nvinfo : EIATTR_PARAM_CBANK
	.align		4
        /*00a4*/ 	.byte	0x04, 0x0a
        /*00a6*/ 	.short	(.L_129 - .L_128)
	.align		4
.L_128:
        /*00a8*/ 	.word	index@(.nv.constant0._Z11k_rasterizePK6float2iPiiiff)
        /*00ac*/ 	.short	0x0380
        /*00ae*/ 	.short	0x0028


	//----- nvinfo : EIATTR_SW_WAR
	.align		4
.L_129:
        /*00b0*/ 	.byte	0x04, 0x36
        /*00b2*/ 	.short	(.L_131 - .L_130)
.L_130:
        /*00b4*/ 	.word	0x00000008
.L_131:


//--------------------- .nv.info._Z12k_clear_gridPii --------------------------
	.section	.nv.info._Z12k_clear_gridPii,"",@"SHT_CUDA_INFO"
	.sectionflags	@""
	.align	4


	//----- nvinfo : EIATTR_CUDA_API_VERSION
	.align		4
        /*0000*/ 	.byte	0x04, 0x37
        /*0002*/ 	.short	(.L_133 - .L_132)
.L_132:
        /*0004*/ 	.word	0x00000082


	//----- nvinfo : EIATTR_KPARAM_INFO
	.align		4
.L_133:
        /*0008*/ 	.byte	0x04, 0x17
        /*000a*/ 	.short	(.L_135 - .L_134)
.L_134:
        /*000c*/ 	.word	0x00000000
        /*0010*/ 	.short	0x0001
        /*0012*/ 	.short	0x0008
        /*0014*/ 	.byte	0x00, 0xf0, 0x11, 0x00


	//----- nvinfo : EIATTR_KPARAM_INFO
	.align		4
.L_135:
        /*0018*/ 	.byte	0x04, 0x17
        /*001a*/ 	.short	(.L_137 - .L_136)
.L_136:
        /*001c*/ 	.word	0x00000000
        /*0020*/ 	.short	0x0000
        /*0022*/ 	.short	0x0000
        /*0024*/ 	.byte	0x00, 0xf5, 0x21, 0x00


	//----- nvinfo : EIATTR_SPARSE_MMA_MASK
	.align		4
.L_137:
        /*0028*/ 	.byte	0x03, 0x50
        /*002a*/ 	.short	0x0000


	//----- nvinfo : EIATTR_MAXREG_COUNT
	.align		4
        /*002c*/ 	.byte	0x03, 0x1b
        /*002e*/ 	.short	0x00ff


	//----- nvinfo : EIATTR_MERCURY_ISA_VERSION
	.align		4
        /*0030*/ 	.byte	0x03, 0x5f
        /*0032*/ 	.short	0x0101


	//----- nvinfo : EIATTR_VRC_CTA_INIT_COUNT
	.align		4
        /*0034*/ 	.byte	0x02, 0x4a
	.zero		1
	.zero		1


	//----- nvinfo : EIATTR_EXIT_INSTR_OFFSETS
	.align		4
        /*0038*/ 	.byte	0x04, 0x1c
        /*003a*/ 	.short	(.L_139 - .L_138)


	//   ....[0]....
.L_138:
        /*003c*/ 	.word	0x00000070


	//   ....[1]....
        /*0040*/ 	.word	0x000000c0


	//----- nvinfo : EIATTR_CBANK_PARAM_SIZE
	.align		4
.L_139:
        /*0044*/ 	.byte	0x03, 0x19
        /*0046*/ 	.short	0x000c


	//----- nvinfo : EIATTR_PARAM_CBANK
	.align		4
        /*0048*/ 	.byte	0x04, 0x0a
        /*004a*/ 	.short	(.L_141 - .L_140)
	.align		4
.L_140:
        /*004c*/ 	.word	index@(.nv.constant0._Z12k_clear_gridPii)
        /*0050*/ 	.short	0x0380
        /*0052*/ 	.short	0x000c


	//----- nvinfo : EIATTR_SW_WAR
	.align		4
.L_141:
        /*0054*/ 	.byte	0x04, 0x36
        /*0056*/ 	.short	(.L_143 - .L_142)
.L_142:
        /*0058*/ 	.word	0x00000008
.L_143:


//--------------------- .nv.info._Z11k_integrateP6float2S0_PKS_ifff --------------------------
	.section	.nv.info._Z11k_integrateP6float2S0_PKS_ifff,"",@"SHT_CUDA_INFO"
	.sectionflags	@""
	.align	4


	//----- nvinfo : EIATTR_CUDA_API_VERSION
	.align		4
        /*0000*/ 	.byte	0x04, 0x37
        /*0002*/ 	.short	(.L_145 - .L_144)
.L_144:
        /*0004*/ 	.word	0x00000082


	//----- nvinfo : EIATTR_KPARAM_INFO
	.align		4
.L_145:
        /*0008*/ 	.byte	0x04, 0x17
        /*000a*/ 	.short	(.L_147 - .L_146)
.L_146:
        /*000c*/ 	.word	0x00000000
        /*0010*/ 	.short	0x0006
        /*0012*/ 	.short	0x0024
        /*0014*/ 	.byte	0x00, 0xf0, 0x11, 0x00


	//----- nvinfo : EIATTR_KPARAM_INFO
	.align		4
.L_147:
        /*0018*/ 	.byte	0x04, 0x17
        /*001a*/ 	.short	(.L_149 - .L_148)
.L_148:
        /*001c*/ 	.word	0x00000000
        /*0020*/ 	.short	0x0005
        /*0022*/ 	.short	0x0020
        /*0024*/ 	.byte	0x00, 0xf0, 0x11, 0x00


	//----- nvinfo : EIATTR_KPARAM_INFO
	.align		4
.L_149:
        /*0028*/ 	.byte	0x04, 0x17
        /*002a*/ 	.short	(.L_151 - .L_150)
.L_150:
        /*002c*/ 	.word	0x00000000
        /*0030*/ 	.short	0x0004
        /*0032*/ 	.short	0x001c
        /*0034*/ 	.byte	0x00, 0xf0, 0x11, 0x00


	//----- nvinfo : EIATTR_KPARAM_INFO
	.align		4
.L_151:
        /*0038*/ 	.byte	0x04, 0x17
        /*003a*/ 	.short	(.L_153 - .L_152)
.L_152:
        /*003c*/ 	.word	0x00000000
        /*0040*/ 	.short	0x0003
        /*0042*/ 	.short	0x0018
        /*0044*/ 	.byte	0x00, 0xf0, 0x11, 0x00


	//----- nvinfo : EIATTR_KPARAM_INFO
	.align		4
.L_153:
        /*0048*/ 	.byte	0x04, 0x17
        /*004a*/ 	.short	(.L_155 - .L_154)
.L_154:
        /*004c*/ 	.word	0x00000000
        /*0050*/ 	.short	0x0002
        /*0052*/ 	.short	0x0010
        /*0054*/ 	.byte	0x00, 0xf5, 0x21, 0x00


	//----- nvinfo : EIATTR_KPARAM_INFO
	.align		4
.L_155:
        /*0058*/ 	.byte	0x04, 0x17
        /*005a*/ 	.short	(.L_157 - .L_156)
.L_156:
        /*005c*/ 	.word	0x00000000
        /*0060*/ 	.short	0x0001
        /*0062*/ 	.short	0x0008
        /*0064*/ 	.byte	0x00, 0xf5, 0x21, 0x00


	//----- nvinfo : EIATTR_KPARAM_INFO
	.align		4
.L_157:
        /*0068*/ 	.byte	0x04, 0x17
        /*006a*/ 	.short	(.L_159 - .L_158)
.L_158:
        /*006c*/ 	.word	0x00000000
        /*0070*/ 	.short	0x0000
        /*0072*/ 	.short	0x0000
        /*0074*/ 	.byte	0x00, 0xf5, 0x21, 0x00


	//----- nvinfo : EIATTR_SPARSE_MMA_MASK
	.align		4
.L_159:
        /*0078*/ 	.byte	0x03, 0x50
        /*007a*/ 	.short	0x0000


	//----- nvinfo : EIATTR_MAXREG_COUNT
	.align		4
        /*007c*/ 	.byte	0x03, 0x1b
        /*007e*/ 	.short	0x00ff


	//----- nvinfo : EIATTR_MERCURY_ISA_VERSION
	.align		4
        /*0080*/ 	.byte	0x03, 0x5f
        /*0082*/ 	.short	0x0101


	//----- nvinfo : EIATTR_VRC_CTA_INIT_COUNT
	.align		4
        /*0084*/ 	.byte	0x02, 0x4a
	.zero		1
	.zero		1


	//----- nvinfo : EIATTR_EXIT_INSTR_OFFSETS
	.align		4
        /*0088*/ 	.byte	0x04, 0x1c
        /*008a*/ 	.short	(.L_161 - .L_160)


	//   ....[0]....
.L_160:
        /*008c*/ 	.word	0x00000070


	//   ....[1]....
        /*0090*/ 	.word	0x00000260


	//----- nvinfo : EIATTR_CBANK_PARAM_SIZE
	.align		4
.L_161:
        /*0094*/ 	.byte	0x03, 0x19
        /*0096*/ 	.short	0x0028


	//----- nvinfo : EIATTR_PARAM_CBANK
	.align		4
        /*0098*/ 	.byte	0x04, 0x0a
        /*009a*/ 	.short	(.L_163 - .L_162)
	.align		4
.L_162:
        /*009c*/ 	.word	index@(.nv.constant0._Z11k_integrateP6float2S0_PKS_ifff)
        /*00a0*/ 	.short	0x0380
        /*00a2*/ 	.short	0x0028


	//----- nvinfo : EIATTR_SW_WAR
	.align		4
.L_163:
        /*00a4*/ 	.byte	0x04, 0x36
        /*00a6*/ 	.short	(.L_165 - .L_164)
.L_164:
        /*00a8*/ 	.word	0x00000008
.L_165:


//--------------------- .nv.info._Z12k_apply_xsphP6float2PKS_i --------------------------
	.section	.nv.info._Z12k_apply_xsphP6float2PKS_i,"",@"SHT_CUDA_INFO"
	.sectionflags	@""
	.align	4


	//----- nvinfo : EIATTR_CUDA_API_VERSION
	.align		4
        /*0000*/ 	.byte	0x04, 0x37
        /*0002*/ 	.short	(.L_167 - .L_166)
.L_166:
        /*0004*/ 	.word	0x00000082


	//----- nvinfo : EIATTR_KPARAM_INFO
	.align		4
.L_167:
        /*0008*/ 	.byte	0x04, 0x17
        /*000a*/ 	.short	(.L_169 - .L_168)
.L_168:
        /*000c*/ 	.word	0x00000000
        /*0010*/ 	.short	0x0002
        /*0012*/ 	.short	0x0010
        /*0014*/ 	.byte	0x00, 0xf0, 0x11, 0x00


	//----- nvinfo : EIATTR_KPARAM_INFO
	.align		4
.L_169:
        /*0018*/ 	.byte	0x04, 0x17
        /*001a*/ 	.short	(.L_171 - .L_170)
.L_170:
        /*001c*/ 	.word	0x00000000
        /*0020*/ 	.short	0x0001
        /*0022*/ 	.short	0x0008
        /*0024*/ 	.byte	0x00, 0xf5, 0x21, 0x00


	//----- nvinfo : EIATTR_KPARAM_INFO
	.align		4
.L_171:
        /*0028*/ 	.byte	0x04, 0x17
        /*002a*/ 	.short	(.L_173 - .L_172)
.L_172:
        /*002c*/ 	.word	0x00000000
        /*0030*/ 	.short	0x0000
        /*0032*/ 	.short	0x0000
        /*0034*/ 	.byte	0x00, 0xf5, 0x21, 0x00


	//----- nvinfo : EIATTR_SPARSE_MMA_MASK
	.align		4
.L_173:
        /*0038*/ 	.byte	0x03, 0x50
        /*003a*/ 	.short	0x0000


	//----- nvinfo : EIATTR_MAXREG_COUNT
	.align		4
        /*003c*/ 	.byte	0x03, 0x1b
        /*003e*/ 	.short	0x00ff


	//----- nvinfo : EIATTR_MERCURY_ISA_VERSION
	.align		4
        /*0040*/ 	.byte	0x03, 0x5f
        /*0042*/ 	.short	0x0101


	//----- nvinfo : EIATTR_VRC_CTA_INIT_COUNT
	.align		4
        /*0044*/ 	.byte	0x02, 0x4a
	.zero		1
	.zero		1


	//----- nvinfo : EIATTR_EXIT_INSTR_OFFSETS
	.align		4
        /*0048*/ 	.byte	0x04, 0x1c
        /*004a*/ 	.short	(.L_175 - .L_174)


	//   ....[0]....
.L_174:
        /*004c*/ 	.word	0x00000070


	//   ....[1]....
        /*0050*/ 	.word	0x00000120


	//----- nvinfo : EIATTR_CBANK_PARAM_SIZE
	.align		4
.L_175:
        /*0054*/ 	.byte	0x03, 0x19
        /*0056*/ 	.short	0x0014


	//----- nvinfo : EIATTR_PARAM_CBANK
	.align		4
        /*0058*/ 	.byte	0x04, 0x0a
        /*005a*/ 	.short	(.L_177 - .L_176)
	.align		4
.L_176:
        /*005c*/ 	.word	index@(.nv.constant0._Z12k_apply_xsphP6float2PKS_i)
        /*0060*/ 	.short	0x0380
        /*0062*/ 	.short	0x0014


	//----- nvinfo : EIATTR_SW_WAR
	.align		4
.L_177:
        /*0064*/ 	.byte	0x04, 0x36
        /*0066*/ 	.short	(.L_179 - .L_178)
.L_178:
        /*0068*/ 	.word	0x00000008
.L_179:


//--------------------- .nv.info._Z11k_xsph_cellPK6float2S1_PKfPS_PKiS6_ifffiif --------------------------
	.section	.nv.info._Z11k_xsph_cellPK6float2S1_PKfPS_PKiS6_ifffiif,"",@"SHT_CUDA_INFO"
	.sectionflags	@""
	.align	4


	//----- nvinfo : EIATTR_CUDA_API_VERSION
	.align		4
        /*0000*/ 	.byte	0x04, 0x37
        /*0002*/ 	.short	(.L_181 - .L_180)
.L_180:
        /*0004*/ 	.word	0x00000082


	//----- nvinfo : EIATTR_KPARAM_INFO
	.align		4
.L_181:
        /*0008*/ 	.byte	0x04, 0x17
        /*000a*/ 	.short	(.L_183 - .L_182)
.L_182:
        /*000c*/ 	.word	0x00000000
        /*0010*/ 	.short	0x000c
        /*0012*/ 	.short	0x0048
        /*0014*/ 	.byte	0x00, 0xf0, 0x11, 0x00


	//----- nvinfo : EIATTR_KPARAM_INFO
	.align		4
.L_183:
        /*0018*/ 	.byte	0x04, 0x17
        /*001a*/ 	.short	(.L_185 - .L_184)
.L_184:
        /*001c*/ 	.word	0x00000000
        /*0020*/ 	.short	0x000b
        /*0022*/ 	.short	0x0044
        /*0024*/ 	.byte	0x00, 0xf0, 0x11, 0x00


	//----- nvinfo : EIATTR_KPARAM_INFO
	.align		4
.L_185:
        /*0028*/ 	.byte	0x04, 0x17
        /*002a*/ 	.short	(.L_187 - .L_186)
.L_186:
        /*002c*/ 	.word	0x00000000
        /*0030*/ 	.short	0x000a
        /*0032*/ 	.short	0x0040
        /*0034*/ 	.byte	0x00, 0xf0, 0x11, 0x00


	//----- nvinfo : EIATTR_KPARAM_INFO
	.align		4
.L_187:
        /*0038*/ 	.byte	0x04, 0x17
        /*003a*/ 	.short	(.L_189 - .L_188)
.L_188:
        /*003c*/ 	.word	0x00000000
        /*0040*/ 	.short	0x0009
        /*0042*/ 	.short	0x003c
        /*0044*/ 	.byte	0x00, 0xf0, 0x11, 0x00


	//----- nvinfo : EIATTR_KPARAM_INFO
	.align		4
.L_189:
        /*0048*/ 	.byte	0x04, 0x17
        /*004a*/ 	.short	(.L_191 - .L_190)
.L_190:
        /*004c*/ 	.word	0x00000000
        /*0050*/ 	.short	0x0008
        /*0052*/ 	.short	0x0038
        /*0054*/ 	.byte	0x00, 0xf0, 0x11, 0x00


	//----- nvinfo : EIATTR_KPARAM_INFO
	.align		4
.L_191:
        /*0058*/ 	.byte	0x04, 0x17
        /*005a*/ 	.short	(.L_193 - .L_192)
.L_192:
        /*005c*/ 	.word	0x00000000
        /*0060*/ 	.short	0x0007
        /*0062*/ 	.short	0x0034
        /*0064*/ 	.byte	0x00, 0xf0, 0x11, 0x00


	//----- nvinfo : EIATTR_KPARAM_INFO
	.align		4
.L_193:
        /*0068*/ 	.byte	0x04, 0x17
        /*006a*/ 	.short	(.L_195 - .L_194)
.L_194:
        /*006c*/ 	.word	0x00000000
        /*0070*/ 	.short	0x0006
        /*0072*/ 	.short	0x0030
        /*0074*/ 	.byte	0x00, 0xf0, 0x11, 0x00


	//----- nvinfo : EIATTR_KPARAM_INFO
	.align		4
.L_195:
        /*0078*/ 	.byte	0x04, 0x17
        /*007a*/ 	.short	(.L_197 - .L_196)
.L_196:
        /*007c*/ 	.word	0x00000000
        /*0080*/ 	.short	0x0005
        /*0082*/ 	.short	0x0028
        /*0084*/ 	.byte	0x00, 0xf5, 0x21, 0x00


	//----- nvinfo : EIATTR_KPARAM_INFO
	.align		4
.L_197:
        /*0088*/ 	.byte	0x04, 0x17
        /*008a*/ 	.short	(.L_199 - .L_198)
.L_198:
        /*008c*/ 	.word	0x00000000
        /*0090*/ 	.short	0x0004
        /*0092*/ 	.short	0x0020
        /*0094*/ 	.byte	0x00, 0xf5, 0x21, 0x00


	//----- nvinfo : EIATTR_KPARAM_INFO
	.align		4
.L_199:
        /*0098*/ 	.byte	0x04, 0x17
        /*009a*/ 	.short	(.L_201 - .L_200)
.L_200:
        /*009c*/ 	.word	0x00000000
        /*00a0*/ 	.short	0x0003
        /*00a2*/ 	.short	0x0018
        /*00a4*/ 	.byte	0x00, 0xf5, 0x21, 0x00


	//----- nvinfo : EIATTR_KPARAM_INFO
	.align		4
.L_201:
        /*00a8*/ 	.byte	0x04, 0x17
        /*00aa*/ 	.short	(.L_203 - .L_202)
.L_202:
        /*00ac*/ 	.word	0x00000000
        /*00b0*/ 	.short	0x0002
        /*00b2*/ 	.short	0x0010
        /*00b4*/ 	.byte	0x00, 0xf5, 0x21, 0x00


	//----- nvinfo : EIATTR_KPARAM_INFO
	.align		4
.L_203:
        /*00b8*/ 	.byte	0x04, 0x17
        /*00ba*/ 	.short	(.L_205 - .L_204)
.L_204:
        /*00bc*/ 	.word	0x00000000
        /*00c0*/ 	.short	0x0001
        /*00c2*/ 	.short	0x0008
        /*00c4*/ 	.byte	0x00, 0xf5, 0x21, 0x00


	//----- nvinfo : EIATTR_KPARAM_INFO
	.align		4
.L_205:
        /*00c8*/ 	.byte	0x04, 0x17
        /*00ca*/ 	.short	(.L_207 - .L_206)
.L_206:
        /*00cc*/ 	.word	0x00000000
        /*00d0*/ 	.short	0x0000
        /*00d2*/ 	.short	0x0000
        /*00d4*/ 	.byte	0x00, 0xf5, 0x21, 0x00


	//----- nvinfo : EIATTR_SPARSE_MMA_MASK
	.align		4
.L_207:
        /*00d8*/ 	.byte	0x03, 0x50
        /*00da*/ 	.short	0x0000


	//----- nvinfo : EIATTR_MAXREG_COUNT
	.align		4
        /*00dc*/ 	.byte	0x03, 0x1b
        /*00de*/ 	.short	0x00ff


	//----- nvinfo : EIATTR_MERCURY_ISA_VERSION
	.align		4
        /*00e0*/ 	.byte	0x03, 0x5f
        /*00e2*/ 	.short	0x0101


	//----- nvinfo : EIATTR_VRC_CTA_INIT_COUNT
	.align		4
        /*00e4*/ 	.byte	0x02, 0x4a
	.zero		1
	.zero		1


	//----- nvinfo : EIATTR_EXIT_INSTR_OFFSETS
	.align		4
        /*00e8*/ 	.byte	0x04, 0x1c
        /*00ea*/ 	.short	(.L_209 - .L_208)


	//   ....[0]....
.L_208:
        /*00ec*/ 	.word	0x00000070


	//   ....[1]....
        /*00f0*/ 	.word	0x00001cd0


	//----- nvinfo : EIATTR_CRS_STACK_SIZE
	.align		4
.L_209:
        /*00f4*/ 	.byte	0x04, 0x1e
        /*00f6*/ 	.short	(.L_211 - .L_210)
.L_210:
        /*00f8*/ 	.word	0x00000000


	//----- nvinfo : EIATTR_CBANK_PARAM_SIZE
	.align		4
.L_211:
        /*00fc*/ 	.byte	0x03, 0x19
        /*00fe*/ 	.short	0x004c


	//----- nvinfo : EIATTR_PARAM_CBANK
	.align		4
        /*0100*/ 	.byte	0x04, 0x0a
        /*0102*/ 	.short	(.L_213 - .L_212)
	.align		4
.L_212:
        /*0104*/ 	.word	index@(.nv.constant0._Z11k_xsph_cellPK6float2S1_PKfPS_PKiS6_ifffiif)
        /*0108*/ 	.short	0x0380
        /*010a*/ 	.short	0x004c


	//----- nvinfo : EIATTR_SW_WAR
	.align		4
.L_213:
        /*010c*/ 	.byte	0x04, 0x36
        /*010e*/ 	.short	(.L_215 - .L_214)
.L_214:
        /*0110*/ 	.word	0x00000008
.L_215:


//--------------------- .nv.info._Z13k_forces_cellPK6float2S1_PKfS3_PS_PKiS6_iffffffbbiif --------------------------
	.section	.nv.info._Z13k_forces_cellPK6float2S1_PKfS3_PS_PKiS6_iffffffbbiif,"",@"SHT_CUDA_INFO"
	.sectionflags	@""
	.align	4


	//----- nvinfo : EIATTR_CUDA_API_VERSION
	.align		4
        /*0000*/ 	.byte	0x04, 0x37
        /*0002*/ 	.short	(.L_217 - .L_216)
.L_216:
        /*0004*/ 	.word	0x00000082


	//----- nvinfo : EIATTR_KPARAM_INFO
	.align		4
.L_217:
        /*0008*/ 	.byte	0x04, 0x17
        /*000a*/ 	.short	(.L_219 - .L_218)
.L_218:
        /*000c*/ 	.word	0x00000000
        /*0010*/ 	.short	0x0012
        /*0012*/ 	.short	0x0060
        /*0014*/ 	.byte	0x00, 0xf0, 0x11, 0x00


	//----- nvinfo : EIATTR_KPARAM_INFO
	.align		4
.L_219:
        /*0018*/ 	.byte	0x04, 0x17
        /*001a*/ 	.short	(.L_221 - .L_220)
.L_220:
        /*001c*/ 	.word	0x00000000
        /*0020*/ 	.short	0x0011
        /*0022*/ 	.short	0x005c
        /*0024*/ 	.byte	0x00, 0xf0, 0x11, 0x00


	//----- nvinfo : EIATTR_KPARAM_INFO
	.align		4
.L_221:
        /*0028*/ 	.byte	0x04, 0x17
        /*002a*/ 	.short	(.L_223 - .L_222)
.L_222:
        /*002c*/ 	.word	0x00000000
        /*0030*/ 	.short	0x0010
        /*0032*/ 	.short	0x0058
        /*0034*/ 	.byte	0x00, 0xf0, 0x11, 0x00


	//----- nvinfo : EIATTR_KPARAM_INFO
	.align		4
.L_223:
        /*0038*/ 	.byte	0x04, 0x17
        /*003a*/ 	.short	(.L_225 - .L_224)
.L_224:
        /*003c*/ 	.word	0x00000000
        /*0040*/ 	.short	0x000f
        /*0042*/ 	.short	0x0055
        /*0044*/ 	.byte	0x00, 0xf0, 0x05, 0x00


	//----- nvinfo : EIATTR_KPARAM_INFO
	.align		4
.L_225:
        /*0048*/ 	.byte	0x04, 0x17
        /*004a*/ 	.short	(.L_227 - .L_226)
.L_226:
        /*004c*/ 	.word	0x00000000
        /*0050*/ 	.short	0x000e
        /*0052*/ 	.short	0x0054
        /*0054*/ 	.byte	0x00, 0xf0, 0x05, 0x00


	//----- nvinfo : EIATTR_KPARAM_INFO
	.align		4
.L_227:
        /*0058*/ 	.byte	0x04, 0x17
        /*005a*/ 	.short	(.L_229 - .L_228)
.L_228:
        /*005c*/ 	.word	0x00000000
        /*0060*/ 	.short	0x000d
        /*0062*/ 	.short	0x0050
        /*0064*/ 	.byte	0x00, 0xf0, 0x11, 0x00


	//----- nvinfo : EIATTR_KPARAM_INFO
	.align		4
.L_229:
        /*0068*/ 	.byte	0x04, 0x17
        /*006a*/ 	.short	(.L_231 - .L_230)
.L_230:
        /*006c*/ 	.word	0x00000000
        /*0070*/ 	.short	0x000c
        /*0072*/ 	.short	0x004c
        /*0074*/ 	.byte	0x00, 0xf0, 0x11, 0x00


	//----- nvinfo : EIATTR_KPARAM_INFO
	.align		4
.L_231:
        /*0078*/ 	.byte	0x04, 0x17
        /*007a*/ 	.short	(.L_233 - .L_232)
.L_232:
        /*007c*/ 	.word	0x00000000
        /*0080*/ 	.short	0x000b
        /*0082*/ 	.short	0x0048
        /*0084*/ 	.byte	0x00, 0xf0, 0x11, 0x00


	//----- nvinfo : EIATTR_KPARAM_INFO
	.align		4
.L_233:
        /*0088*/ 	.byte	0x04, 0x17
        /*008a*/ 	.short	(.L_235 - .L_234)
.L_234:
        /*008c*/ 	.word	0x00000000
        /*0090*/ 	.short	0x000a
        /*0092*/ 	.short	0x0044
        /*0094*/ 	.byte	0x00, 0xf0, 0x11, 0x00


	//----- nvinfo : EIATTR_KPARAM_INFO
	.align		4
.L_235:
        /*0098*/ 	.byte	0x04, 0x17
        /*009a*/ 	.short	(.L_237 - .L_236)
.L_236:
        /*009c*/ 	.word	0x00000000
        /*00a0*/ 	.short	0x0009
        /*00a2*/ 	.short	0x0040
        /*00a4*/ 	.byte	0x00, 0xf0, 0x11, 0x00


	//----- nvinfo : EIATTR_KPARAM_INFO
	.align		4
.L_237:
        /*00a8*/ 	.byte	0x04, 0x17
        /*00aa*/ 	.short	(.L_239 - .L_238)
.L_238:
        /*00ac*/ 	.word	0x00000000
        /*00b0*/ 	.short	0x0008
        /*00b2*/ 	.short	0x003c
        /*00b4*/ 	.byte	0x00, 0xf0, 0x11, 0x00


	//----- nvinfo : EIATTR_KPARAM_INFO
	.align		4
.L_239:
        /*00b8*/ 	.byte	0x04, 0x17
        /*00ba*/ 	.short	(.L_241 - .L_240)
.L_240:
        /*00bc*/ 	.word	0x00000000
        /*00c0*/ 	.short	0x0007
        /*00c2*/ 	.short	0x0038
        /*00c4*/ 	.byte	0x00, 0xf0, 0x11, 0x00


	//----- nvinfo : EIATTR_KPARAM_INFO
	.align		4
.L_241:
        /*00c8*/ 	.byte	0x04, 0x17
        /*00ca*/ 	.short	(.L_243 - .L_242)
.L_242:
        /*00cc*/ 	.word	0x00000000
        /*00d0*/ 	.short	0x0006
        /*00d2*/ 	.short	0x0030
        /*00d4*/ 	.byte	0x00, 0xf5, 0x21, 0x00


	//----- nvinfo : EIATTR_KPARAM_INFO
	.align		4
.L_243:
        /*00d8*/ 	.byte	0x04, 0x17
        /*00da*/ 	.short	(.L_245 - .L_244)
.L_244:
        /*00dc*/ 	.word	0x00000000
        /*00e0*/ 	.short	0x0005
        /*00e2*/ 	.short	0x0028
        /*00e4*/ 	.byte	0x00, 0xf5, 0x21, 0x00


	//----- nvinfo : EIATTR_KPARAM_INFO
	.align		4
.L_245:
        /*00e8*/ 	.byte	0x04, 0x17
        /*00ea*/ 	.short	(.L_247 - .L_246)
.L_246:
        /*00ec*/ 	.word	0x00000000
        /*00f0*/ 	.short	0x0004
        /*00f2*/ 	.short	0x0020
        /*00f4*/ 	.byte	0x00, 0xf5, 0x21, 0x00


	//----- nvinfo : EIATTR_KPARAM_INFO
	.align		4
.L_247:
        /*00f8*/ 	.byte	0x04, 0x17
        /*00fa*/ 	.short	(.L_249 - .L_248)
.L_248:
        /*00fc*/ 	.word	0x00000000
        /*0100*/ 	.short	0x0003
        /*0102*/ 	.short	0x0018
        /*0104*/ 	.byte	0x00, 0xf5, 0x21, 0x00


	//----- nvinfo : EIATTR_KPARAM_INFO
	.align		4
.L_249:
        /*0108*/ 	.byte	0x04, 0x17
        /*010a*/ 	.short	(.L_251 - .L_250)
.L_250:
        /*010c*/ 	.word	0x00000000
        /*0110*/ 	.short	0x0002
        /*0112*/ 	.short	0x0010
        /*0114*/ 	.byte	0x00, 0xf5, 0x21, 0x00


	//----- nvinfo : EIATTR_KPARAM_INFO
	.align		4
.L_251:
        /*0118*/ 	.byte	0x04, 0x17
        /*011a*/ 	.short	(.L_253 - .L_252)
.L_252:
        /*011c*/ 	.word	0x00000000
        /*0120*/ 	.short	0x0001
        /*0122*/ 	.short	0x0008
        /*0124*/ 	.byte	0x00, 0xf5, 0x21, 0x00


	//----- nvinfo : EIATTR_KPARAM_INFO
	.align		4
.L_253:
        /*0128*/ 	.byte	0x04, 0x17
        /*012a*/ 	.short	(.L_255 - .L_254)
.L_254:
        /*012c*/ 	.word	0x00000000
        /*0130*/ 	.short	0x0000
        /*0132*/ 	.short	0x0000
        /*0134*/ 	.byte	0x00, 0xf5, 0x21, 0x00


	//----- nvinfo : EIATTR_SPARSE_MMA_MASK
	.align		4
.L_255:
        /*0138*/ 	.byte	0x03, 0x50
        /*013a*/ 	.short	0x0000


	//----- nvinfo : EIATTR_MAXREG_COUNT
	.align		4
        /*013c*/ 	.byte	0x03, 0x1b
        /*013e*/ 	.short	0x00ff


	//----- nvinfo : EIATTR_MERCURY_ISA_VERSION
	.align		4
        /*0140*/ 	.byte	0x03, 0x5f
        /*0142*/ 	.short	0x0101


	//----- nvinfo : EIATTR_VRC_CTA_INIT_COUNT
	.align		4
        /*0144*/ 	.byte	0x02, 0x4a
	.zero		1
	.zero		1


	//----- nvinfo : EIATTR_EXIT_INSTR_OFFSETS
	.align		4
        /*0148*/ 	.byte	0x04, 0x1c
        /*014a*/ 	.short	(.L_257 - .L_256)


	//   ....[0]....
.L_256:
        /*014c*/ 	.word	0x00000070


	//   ....[1]....
        /*0150*/ 	.word	0x00004860


	//----- nvinfo : EIATTR_CRS_STACK_SIZE
	.align		4
.L_257:
        /*0154*/ 	.byte	0x04, 0x1e
        /*0156*/ 	.short	(.L_259 - .L_258)
.L_258:
        /*0158*/ 	.word	0x00000000


	//----- nvinfo : EIATTR_CBANK_PARAM_SIZE
	.align		4
.L_259:
        /*015c*/ 	.byte	0x03, 0x19
        /*015e*/ 	.short	0x0064


	//----- nvinfo : EIATTR_PARAM_CBANK
	.align		4
        /*0160*/ 	.byte	0x04, 0x0a
        /*0162*/ 	.short	(.L_261 - .L_260)
	.align		4
.L_260:
        /*0164*/ 	.word	index@(.nv.constant0._Z13k_forces_cellPK6float2S1_PKfS3_PS_PKiS6_iffffffbbiif)
        /*0168*/ 	.short	0x0380
        /*016a*/ 	.short	0x0064


	//----- nvinfo : EIATTR_SW_WAR
	.align		4
.L_261:
        /*016c*/ 	.byte	0x04, 0x36
        /*016e*/ 	.short	(.L_263 - .L_262)
.L_262:
        /*0170*/ 	.word	0x00000008
.L_263:


//--------------------- .nv.info._Z23k_density_pressure_cellPK6float2PfS2_PKiS4_ifffffiif --------------------------
	.section	.nv.info._Z23k_density_pressure_cellPK6float2PfS2_PKiS4_ifffffiif,"",@"SHT_CUDA_INFO"
	.sectionflags	@""
	.align	4


	//----- nvinfo : EIATTR_CUDA_API_VERSION
	.align		4
        /*0000*/ 	.byte	0x04, 0x37
        /*0002*/ 	.short	(.L_265 - .L_264)
.L_264:
        /*0004*/ 	.word	0x00000082


	//----- nvinfo : EIATTR_KPARAM_INFO
	.align		4
.L_265:
        /*0008*/ 	.byte	0x04, 0x17
        /*000a*/ 	.short	(.L_267 - .L_266)
.L_266:
        /*000c*/ 	.word	0x00000000
        /*0010*/ 	.short	0x000d
        /*0012*/ 	.short	0x0048
        /*0014*/ 	.byte	0x00, 0xf0, 0x11, 0x00


	//----- nvinfo : EIATTR_KPARAM_INFO
	.align		4
.L_267:
        /*0018*/ 	.byte	0x04, 0x17
        /*001a*/ 	.short	(.L_269 - .L_268)
.L_268:
        /*001c*/ 	.word	0x00000000
        /*0020*/ 	.short	0x000c
        /*0022*/ 	.short	0x0044
        /*0024*/ 	.byte	0x00, 0xf0, 0x11, 0x00


	//----- nvinfo : EIATTR_KPARAM_INFO
	.align		4
.L_269:
        /*0028*/ 	.byte	0x04, 0x17
        /*002a*/ 	.short	(.L_271 - .L_270)
.L_270:
        /*002c*/ 	.word	0x00000000
        /*0030*/ 	.short	0x000b
        /*0032*/ 	.short	0x0040
        /*0034*/ 	.byte	0x00, 0xf0, 0x11, 0x00


	//----- nvinfo : EIATTR_KPARAM_INFO
	.align		4
.L_271:
        /*0038*/ 	.byte	0x04, 0x17
        /*003a*/ 	.short	(.L_273 - .L_272)
.L_272:
        /*003c*/ 	.word	0x00000000
        /*0040*/ 	.short	0x000a
        /*0042*/ 	.short	0x003c
        /*0044*/ 	.byte	0x00, 0xf0, 0x11, 0x00


	//----- nvinfo : EIATTR_KPARAM_INFO
	.align		4
.L_273:
        /*0048*/ 	.byte	0x04, 0x17
        /*004a*/ 	.short	(.L_275 - .L_274)
.L_274:
        /*004c*/ 	.word	0x00000000
        /*0050*/ 	.short	0x0009
        /*0052*/ 	.short	0x0038
        /*0054*/ 	.byte	0x00, 0xf0, 0x11, 0x00


	//----- nvinfo : EIATTR_KPARAM_INFO
	.align		4
.L_275:
        /*0058*/ 	.byte	0x04, 0x17
        /*005a*/ 	.short	(.L_277 - .L_276)
.L_276:
        /*005c*/ 	.word	0x00000000
        /*0060*/ 	.short	0x0008
        /*0062*/ 	.short	0x0034
        /*0064*/ 	.byte	0x00, 0xf0, 0x11, 0x00


	//----- nvinfo : EIATTR_KPARAM_INFO
	.align		4
.L_277:
        /*0068*/ 	.byte	0x04, 0x17
        /*006a*/ 	.short	(.L_279 - .L_278)
.L_278:
        /*006c*/ 	.word	0x00000000
        /*0070*/ 	.short	0x0007
        /*0072*/ 	.short	0x0030
        /*0074*/ 	.byte	0x00, 0xf0, 0x11, 0x00


	//----- nvinfo : EIATTR_KPARAM_INFO
	.align		4
.L_279:
        /*0078*/ 	.byte	0x04, 0x17
        /*007a*/ 	.short	(.L_281 - .L_280)
.L_280:
        /*007c*/ 	.word	0x00000000
        /*0080*/ 	.short	0x0006
        /*0082*/ 	.short	0x002c
        /*0084*/ 	.byte	0x00, 0xf0, 0x11, 0x00


	//----- nvinfo : EIATTR_KPARAM_INFO
	.align		4
.L_281:
        /*0088*/ 	.byte	0x04, 0x17
        /*008a*/ 	.short	(.L_283 - .L_282)
.L_282:
        /*008c*/ 	.word	0x00000000
        /*0090*/ 	.short	0x0005
        /*0092*/ 	.short	0x0028
        /*0094*/ 	.byte	0x00, 0xf0, 0x11, 0x00


	//----- nvinfo : EIATTR_KPARAM_INFO
	.align		4
.L_283:
        /*0098*/ 	.byte	0x04, 0x17
        /*009a*/ 	.short	(.L_285 - .L_284)
.L_284:
        /*009c*/ 	.word	0x00000000
        /*00a0*/ 	.short	0x0004
        /*00a2*/ 	.short	0x0020
        /*00a4*/ 	.byte	0x00, 0xf5, 0x21, 0x00


	//----- nvinfo : EIATTR_KPARAM_INFO
	.align		4
.L_285:
        /*00a8*/ 	.byte	0x04, 0x17
        /*00aa*/ 	.short	(.L_287 - .L_286)
.L_286:
        /*00ac*/ 	.word	0x00000000
        /*00b0*/ 	.short	0x0003
        /*00b2*/ 	.short	0x0018
        /*00b4*/ 	.byte	0x00, 0xf5, 0x21, 0x00


	//----- nvinfo : EIATTR_KPARAM_INFO
	.align		4
.L_287:
        /*00b8*/ 	.byte	0x04, 0x17
        /*00ba*/ 	.short	(.L_289 - .L_288)
.L_288:
        /*00bc*/ 	.word	0x00000000
        /*00c0*/ 	.short	0x0002
        /*00c2*/ 	.short	0x0010
        /*00c4*/ 	.byte	0x00, 0xf5, 0x21, 0x00


	//----- nvinfo : EIATTR_KPARAM_INFO
	.align		4
.L_289:
        /*00c8*/ 	.byte	0x04, 0x17
        /*00ca*/ 	.short	(.L_291 - .L_290)
.L_290:
        /*00cc*/ 	.word	0x00000000
        /*00d0*/ 	.short	0x0001
        /*00d2*/ 	.short	0x0008
        /*00d4*/ 	.byte	0x00, 0xf5, 0x21, 0x00


	//----- nvinfo : EIATTR_KPARAM_INFO
	.align		4
.L_291:
        /*00d8*/ 	.byte	0x04, 0x17
        /*00da*/ 	.short	(.L_293 - .L_292)
.L_292:
        /*00dc*/ 	.word	0x00000000
        /*00e0*/ 	.short	0x0000
        /*00e2*/ 	.short	0x0000
        /*00e4*/ 	.byte	0x00, 0xf5, 0x21, 0x00


	//----- nvinfo : EIATTR_SPARSE_MMA_MASK
	.align		4
.L_293:
        /*00e8*/ 	.byte	0x03, 0x50
        /*00ea*/ 	.short	0x0000


	//----- nvinfo : EIATTR_MAXREG_COUNT
	.align		4
        /*00ec*/ 	.byte	0x03, 0x1b
        /*00ee*/ 	.short	0x00ff


	//----- nvinfo : EIATTR_MERCURY_ISA_VERSION
	.align		4
        /*00f0*/ 	.byte	0x03, 0x5f
        /*00f2*/ 	.short	0x0101


	//----- nvinfo : EIATTR_VRC_CTA_INIT_COUNT
	.align		4
        /*00f4*/ 	.byte	0x02, 0x4a
	.zero		1
	.zero		1


	//----- nvinfo : EIATTR_EXIT_INSTR_OFFSETS
	.align		4
        /*00f8*/ 	.byte	0x04, 0x1c
        /*00fa*/ 	.short	(.L_295 - .L_294)


	//   ....[0]....
.L_294:
        /*00fc*/ 	.word	0x00000070


	//   ....[1]....
        /*0100*/ 	.word	0x00001e60


	//----- nvinfo : EIATTR_CRS_STACK_SIZE
	.align		4
.L_295:
        /*0104*/ 	.byte	0x04, 0x1e
        /*0106*/ 	.short	(.L_297 - .L_296)
.L_296:
        /*0108*/ 	.word	0x00000000


	//----- nvinfo : EIATTR_CBANK_PARAM_SIZE
	.align		4
.L_297:
        /*010c*/ 	.byte	0x03, 0x19
        /*010e*/ 	.short	0x004c


	//----- nvinfo : EIATTR_PARAM_CBANK
	.align		4
        /*0110*/ 	.byte	0x04, 0x0a
        /*0112*/ 	.short	(.L_299 - .L_298)
	.align		4
.L_298:
        /*0114*/ 	.word	index@(.nv.constant0._Z23k_density_pressure_cellPK6float2PfS2_PKiS4_ifffffiif)
        /*0118*/ 	.short	0x0380
        /*011a*/ 	.short	0x004c


	//----- nvinfo : EIATTR_SW_WAR
	.align		4
.L_299:
        /*011c*/ 	.byte	0x04, 0x36
        /*011e*/ 	.short	(.L_301 - .L_300)
.L_300:
        /*0120*/ 	.word	0x00000008
.L_301:


//--------------------- .nv.info._Z13k_build_cellsPK6float2iPiS2_iif --------------------------
	.section	.nv.info._Z13k_build_cellsPK6float2iPiS2_iif,"",@"SHT_CUDA_INFO"
	.sectionflags	@""
	.align	4


	//----- nvinfo : EIATTR_CUDA_API_VERSION
	.align		4
        /*0000*/ 	.byte	0x04, 0x37
        /*0002*/ 	.short	(.L_303 - .L_302)
.L_302:
        /*0004*/ 	.word	0x00000082


	//----- nvinfo : EIATTR_KPARAM_INFO
	.align		4
.L_303:
        /*0008*/ 	.byte	0x04, 0x17
        /*000a*/ 	.short	(.L_305 - .L_304)
.L_304:
        /*000c*/ 	.word	0x00000000
        /*0010*/ 	.short	0x0006
        /*0012*/ 	.short	0x0028
        /*0014*/ 	.byte	0x00, 0xf0, 0x11, 0x00


	//----- nvinfo : EIATTR_KPARAM_INFO
	.align		4
.L_305:
        /*0018*/ 	.byte	0x04, 0x17
        /*001a*/ 	.short	(.L_307 - .L_306)
.L_306:
        /*001c*/ 	.word	0x00000000
        /*0020*/ 	.short	0x0005
        /*0022*/ 	.short	0x0024
        /*0024*/ 	.byte	0x00, 0xf0, 0x11, 0x00


	//----- nvinfo : EIATTR_KPARAM_INFO
	.align		4
.L_307:
        /*0028*/ 	.byte	0x04, 0x17
        /*002a*/ 	.short	(.L_309 - .L_308)
.L_308:
        /*002c*/ 	.word	0x00000000
        /*0030*/ 	.short	0x0004
        /*0032*/ 	.short	0x0020
        /*0034*/ 	.byte	0x00, 0xf0, 0x11, 0x00


	//----- nvinfo : EIATTR_KPARAM_INFO
	.align		4
.L_309:
        /*0038*/ 	.byte	0x04, 0x17
        /*003a*/ 	.short	(.L_311 - .L_310)
.L_310:
        /*003c*/ 	.word	0x00000000
        /*0040*/ 	.short	0x0003
        /*0042*/ 	.short	0x0018
        /*0044*/ 	.byte	0x00, 0xf5, 0x21, 0x00


	//----- nvinfo : EIATTR_KPARAM_INFO
	.align		4
.L_311:
        /*0048*/ 	.byte	0x04, 0x17
        /*004a*/ 	.short	(.L_313 - .L_312)
.L_312:
        /*004c*/ 	.word	0x00000000
        /*0050*/ 	.short	0x0002
        /*0052*/ 	.short	0x0010
        /*0054*/ 	.byte	0x00, 0xf5, 0x21, 0x00


	//----- nvinfo : EIATTR_KPARAM_INFO
	.align		4
.L_313:
        /*0058*/ 	.byte	0x04, 0x17
        /*005a*/ 	.short	(.L_315 - .L_314)
.L_314:
        /*005c*/ 	.word	0x00000000
        /*0060*/ 	.short	0x0001
        /*0062*/ 	.short	0x0008
        /*0064*/ 	.byte	0x00, 0xf0, 0x11, 0x00


	//----- nvinfo : EIATTR_KPARAM_INFO
	.align		4
.L_315:
        /*0068*/ 	.byte	0x04, 0x17
        /*006a*/ 	.short	(.L_317 - .L_316)
.L_316:
        /*006c*/ 	.word	0x00000000
        /*0070*/ 	.short	0x0000
        /*0072*/ 	.short	0x0000
        /*0074*/ 	.byte	0x00, 0xf5, 0x21, 0x00


	//----- nvinfo : EIATTR_SPARSE_MMA_MASK
	.align		4
.L_317:
        /*0078*/ 	.byte	0x03, 0x50
        /*007a*/ 	.short	0x0000


	//----- nvinfo : EIATTR_MAXREG_COUNT
	.align		4
        /*007c*/ 	.byte	0x03, 0x1b
        /*007e*/ 	.short	0x00ff


	//----- nvinfo : EIATTR_MERCURY_ISA_VERSION
	.align		4
        /*0080*/ 	.byte	0x03, 0x5f
        /*0082*/ 	.short	0x0101


	//----- nvinfo : EIATTR_VRC_CTA_INIT_COUNT
	.align		4
        /*0084*/ 	.byte	0x02, 0x4a
	.zero		1
	.zero		1


	//----- nvinfo : EIATTR_EXIT_INSTR_OFFSETS
	.align		4
        /*0088*/ 	.byte	0x04, 0x1c
        /*008a*/ 	.short	(.L_319 - .L_318)


	//   ....[0]....
.L_318:
        /*008c*/ 	.word	0x00000070


	//   ....[1]....
        /*0090*/ 	.word	0x000003b0


	//----- nvinfo : EIATTR_CRS_STACK_SIZE
	.align		4
.L_319:
        /*0094*/ 	.byte	0x04, 0x1e
        /*0096*/ 	.short	(.L_321 - .L_320)
.L_320:
        /*0098*/ 	.word	0x00000000


	//----- nvinfo : EIATTR_CBANK_PARAM_SIZE
	.align		4
.L_321:
        /*009c*/ 	.byte	0x03, 0x19
        /*009e*/ 	.short	0x002c


	//----- nvinfo : EIATTR_PARAM_CBANK
	.align		4
        /*00a0*/ 	.byte	0x04, 0x0a
        /*00a2*/ 	.short	(.L_323 - .L_322)
	.align		4
.L_322:
        /*00a4*/ 	.word	index@(.nv.constant0._Z13k_build_cellsPK6float2iPiS2_iif)
        /*00a8*/ 	.short	0x0380
        /*00aa*/ 	.short	0x002c


	//----- nvinfo : EIATTR_SW_WAR
	.align		4
.L_323:
        /*00ac*/ 	.byte	0x04, 0x36
        /*00ae*/ 	.short	(.L_325 - .L_324)
.L_324:
        /*00b0*/ 	.word	0x00000008
.L_325:


//--------------------- .nv.info._Z13k_clear_headsPii --------------------------
	.section	.nv.info._Z13k_clear_headsPii,"",@"SHT_CUDA_INFO"
	.sectionflags	@""
	.align	4


	//----- nvinfo : EIATTR_CUDA_API_VERSION
	.align		4
        /*0000*/ 	.byte	0x04, 0x37
        /*0002*/ 	.short	(.L_327 - .L_326)
.L_326:
        /*0004*/ 	.word	0x00000082


	//----- nvinfo : EIATTR_KPARAM_INFO
	.align		4
.L_327:
        /*0008*/ 	.byte	0x04, 0x17
        /*000a*/ 	.short	(.L_329 - .L_328)
.L_328:
        /*000c*/ 	.word	0x00000000
        /*0010*/ 	.short	0x0001
        /*0012*/ 	.short	0x0008
        /*0014*/ 	.byte	0x00, 0xf0, 0x11, 0x00


	//----- nvinfo : EIATTR_KPARAM_INFO
	.align		4
.L_329:
        /*0018*/ 	.byte	0x04, 0x17
        /*001a*/ 	.short	(.L_331 - .L_330)
.L_330:
        /*001c*/ 	.word	0x00000000
        /*0020*/ 	.short	0x0000
        /*0022*/ 	.short	0x0000
        /*0024*/ 	.byte	0x00, 0xf5, 0x21, 0x00


	//----- nvinfo : EIATTR_SPARSE_MMA_MASK
	.align		4
.L_331:
        /*0028*/ 	.byte	0x03, 0x50
        /*002a*/ 	.short	0x0000


	//----- nvinfo : EIATTR_MAXREG_COUNT
	.align		4
        /*002c*/ 	.byte	0x03, 0x1b
        /*002e*/ 	.short	0x00ff


	//----- nvinfo : EIATTR_MERCURY_ISA_VERSION
	.align		4
        /*0030*/ 	.byte	0x03, 0x5f
        /*0032*/ 	.short	0x0101


	//----- nvinfo : EIATTR_VRC_CTA_INIT_COUNT
	.align		4
        /*0034*/ 	.byte	0x02, 0x4a
	.zero		1
	.zero		1


	//----- nvinfo : EIATTR_EXIT_INSTR_OFFSETS
	.align		4
        /*0038*/ 	.byte	0x04, 0x1c
        /*003a*/ 	.short	(.L_333 - .L_332)


	//   ....[0]....
.L_332:
        /*003c*/ 	.word	0x00000070


	//   ....[1]....
        /*0040*/ 	.word	0x000000d0


	//----- nvinfo : EIATTR_CBANK_PARAM_SIZE
	.align		4
.L_333:
        /*0044*/ 	.byte	0x03, 0x19
        /*0046*/ 	.short	0x000c


	//----- nvinfo : EIATTR_PARAM_CBANK
	.align		4
        /*0048*/ 	.byte	0x04, 0x0a
        /*004a*/ 	.short	(.L_335 - .L_334)
	.align		4
.L_334:
        /*004c*/ 	.word	index@(.nv.constant0._Z13k_clear_headsPii)
        /*0050*/ 	.short	0x0380
        /*0052*/ 	.short	0x000c


	//----- nvinfo : EIATTR_SW_WAR
	.align		4
.L_335:
        /*0054*/ 	.byte	0x04, 0x36
        /*0056*/ 	.short	(.L_337 - .L_336)
.L_336:
        /*0058*/ 	.word	0x00000008
.L_337:


//--------------------- .nv.callgraph             --------------------------
	.section	.nv.callgraph,"",@"SHT_CUDA_CALLGRAPH"
	.align	4
	.sectionentsize	8
	.align		4
        /*0000*/ 	.word	0x00000000
	.align		4
        /*0004*/ 	.word	0xffffffff
	.align		4
        /*0008*/ 	.word	0x00000000
	.align		4
        /*000c*/ 	.word	0xfffffffe
	.align		4
        /*0010*/ 	.word	0x00000000
	.align		4
        /*0014*/ 	.word	0xfffffffd
	.align		4
        /*0018*/ 	.word	0x00000000
	.align		4
        /*001c*/ 	.word	0xfffffffc


//--------------------- .text._Z6k_rainP6float2S0_iifffj --------------------------
	.section	.text._Z6k_rainP6float2S0_iifffj,"ax",@progbits
	.align	128
        .global         _Z6k_rainP6float2S0_iifffj
        .type           _Z6k_rainP6float2S0_iifffj,@function
        .size           _Z6k_rainP6float2S0_iifffj,(.L_x_338 - _Z6k_rainP6float2S0_iifffj)
        .other          _Z6k_rainP6float2S0_iifffj,@"STO_CUDA_ENTRY STV_DEFAULT"
_Z6k_rainP6float2S0_iifffj:
.text._Z6k_rainP6float2S0_iifffj:
[----:B------:R-:W-:Y:S01]  /*0000*/  LDC R1, c[0x0][0x37c] ;  /* 0x0000df00ff017b82 */ /* 0x000fe20000000800 */
[----:B------:R-:W0:Y:S07]  /*0010*/  S2R R3, SR_TID.X ;  /* 0x0000000000037919 */ /* 0x000e2e0000002100 */
[----:B------:R-:W0:Y:S01]  /*0020*/  S2UR UR4, SR_CTAID.X ;  /* 0x00000000000479c3 */ /* 0x000e220000002500 */
[----:B------:R-:W1:Y:S07]  /*0030*/  LDCU UR5, c[0x0][0x394] ;  /* 0x00007280ff0577ac */ /* 0x000e6e0008000800 */
[----:B------:R-:W0:Y:S02]  /*0040*/  LDC R0, c[0x0][0x360] ;  /* 0x0000d800ff007b82 */ /* 0x000e240000000800 */
[----:B0-----:R-:W-:-:S05]  /*0050*/  IMAD R0, R0, UR4, R3 ;  /* 0x0000000400007c24 */ /* 0x001fca000f8e0203 */
[----:B-1----:R-:W-:-:S13]  /*0060*/  ISETP.GE.AND P0, PT, R0, UR5, PT ;  /* 0x0000000500007c0c */ /* 0x002fda000bf06270 */
[----:B------:R-:W-:Y:S05]  /*0070*/  @P0 EXIT ;  /* 0x000000000000094d */ /* 0x000fea0003800000 */
[----:B------:R-:W0:Y:S01]  /*0080*/  LDCU UR6, c[0x0][0x390] ;  /* 0x00007200ff0677ac */ /* 0x000e220008000800 */
[----:B------:R-:W1:Y:S01]  /*0090*/  LDC.64 R2, c[0x0][0x3a0] ;  /* 0x0000e800ff027b82 */ /* 0x000e620000000a00 */
[----:B------:R-:W-:Y:S01]  /*00a0*/  HFMA2 R7, -RZ, RZ, 1.490116119384765625e-06, 1549 ;  /* 0x0019660dff077431 */ /* 0x000fe200000001ff */
[----:B------:R-:W-:Y:S01]  /*00b0*/  MOV R9, 0x17385ca9 ;  /* 0x17385ca900097802 */ /* 0x000fe20000000f00 */
[----:B------:R-:W2:Y:S01]  /*00c0*/  LDCU.64 UR4, c[0x0][0x358] ;  /* 0x00006b00ff0477ac */ /* 0x000ea20008000a00 */
[----:B------:R-:W-:Y:S02]  /*00d0*/  MOV R13, 0x3da3d70a ;  /* 0x3da3d70a000d7802 */ /* 0x000fe40000000f00 */
[----:B------:R-:W-:Y:S01]  /*00e0*/  IMAD R0, R0, R7, 0x3c6ef35f ;  /* 0x3c6ef35f00007424 */ /* 0x000fe200078e0207 */
[----:B0-----:R-:W0:Y:S01]  /*00f0*/  I2F.U32.RP R6, UR6 ;  /* 0x0000000600067d06 */ /* 0x001e220008209000 */
[----:B------:R-:W-:-:S03]  /*0100*/  ISETP.NE.U32.AND P1, PT, RZ, UR6, PT ;  /* 0x00000006ff007c0c */ /* 0x000fc6000bf25070 */
[----:B-1----:R-:W-:-:S05]  /*0110*/  LOP3.LUT R0, R0, R3, RZ, 0x3c, !PT ;  /* 0x0000000300007212 */ /* 0x002fca00078e3cff */
[C---:B------:R-:W-:Y:S02]  /*0120*/  IMAD R3, R0.reuse, R9, 0x47502932 ;  /* 0x4750293200037424 */ /* 0x040fe400078e0209 */
[----:B------:R-:W1:Y:S01]  /*0130*/  LDC.64 R8, c[0x0][0x398] ;  /* 0x0000e600ff087b82 */ /* 0x000e620000000a00 */
[----:B0-----:R-:W0:Y:S01]  /*0140*/  MUFU.RCP R6, R6 ;  /* 0x0000000600067308 */ /* 0x001e220000001000 */
[----:B------:R-:W-:-:S05]  /*0150*/  IMAD R0, R0, R7, 0x3c6ef35f ;  /* 0x3c6ef35f00007424 */ /* 0x000fca00078e0207 */
[----:B------:R-:W-:-:S04]  /*0160*/  LOP3.LUT R0, R0, 0xffffff, RZ, 0xc0, !PT ;  /* 0x00ffffff00007812 */ /* 0x000fc800078ec0ff */
[----:B------:R-:W-:-:S05]  /*0170*/  I2FP.F32.U32 R0, R0 ;  /* 0x0000000000007245 */ /* 0x000fca0000201000 */
[----:B------:R-:W-:Y:S01]  /*0180*/  FMUL R0, R0, 5.9604644775390625e-08 ;  /* 0x3380000000007820 */ /* 0x000fe20000400000 */
[----:B0-----:R-:W-:-:S04]  /*0190*/  IADD3 R4, PT, PT, R6, 0xffffffe, RZ ;  /* 0x0ffffffe06047810 */ /* 0x001fc80007ffe0ff */
[----:B------:R0:W3:Y:S02]  /*01a0*/  F2I.FTZ.U32.TRUNC.NTZ R5, R4 ;  /* 0x0000000400057305 */ /* 0x0000e4000021f000 */
[----:B0-----:R-:W-:Y:S01]  /*01b0*/  HFMA2 R4, -RZ, RZ, 0, 0 ;  /* 0x00000000ff047431 */ /* 0x001fe200000001ff */
[----:B---3--:R-:W-:-:S05]  /*01c0*/  IADD3 R11, PT, PT, RZ, -R5, RZ ;  /* 0x80000005ff0b7210 */ /* 0x008fca0007ffe0ff */
[----:B------:R-:W-:-:S04]  /*01d0*/  IMAD R11, R11, UR6, RZ ;  /* 0x000000060b0b7c24 */ /* 0x000fc8000f8e02ff */
[----:B------:R-:W-:Y:S02]  /*01e0*/  IMAD.HI.U32 R6, R5, R11, R4 ;  /* 0x0000000b05067227 */ /* 0x000fe400078e0004 */
[----:B------:R-:W0:Y:S04]  /*01f0*/  LDC.64 R4, c[0x0][0x388] ;  /* 0x0000e200ff047b82 */ /* 0x000e280000000a00 */
[----:B------:R-:W-:-:S05]  /*0200*/  IMAD.HI.U32 R6, R6, R3, RZ ;  /* 0x0000000306067227 */ /* 0x000fca00078e00ff */
[----:B------:R-:W-:-:S05]  /*0210*/  IADD3 R6, PT, PT, -R6, RZ, RZ ;  /* 0x000000ff06067210 */ /* 0x000fca0007ffe1ff */
[----:B------:R-:W-:Y:S01]  /*0220*/  IMAD R11, R6, UR6, R3 ;  /* 0x00000006060b7c24 */ /* 0x000fe2000f8e0203 */
[----:B------:R-:W-:Y:S01]  /*0230*/  LOP3.LUT R3, R3, 0xffffff, RZ, 0xc0, !PT ;  /* 0x00ffffff03037812 */ /* 0x000fe200078ec0ff */
[----:B------:R-:W3:Y:S03]  /*0240*/  LDC.64 R6, c[0x0][0x380] ;  /* 0x0000e000ff067b82 */ /* 0x000ee60000000a00 */
[----:B------:R-:W-:Y:S02]  /*0250*/  ISETP.GE.U32.AND P0, PT, R11, UR6, PT ;  /* 0x000000060b007c0c */ /* 0x000fe4000bf06070 */
[----:B------:R-:W-:Y:S01]  /*0260*/  I2FP.F32.U32 R10, R3 ;  /* 0x00000003000a7245 */ /* 0x000fe20000201000 */
[----:B-1----:R-:W-:-:S04]  /*0270*/  FMUL R3, R8, 0.80000001192092895508 ;  /* 0x3f4ccccd08037820 */ /* 0x002fc80000400000 */
[----:B------:R-:W-:Y:S01]  /*0280*/  FMUL R10, R10, 5.9604644775390625e-08 ;  /* 0x338000000a0a7820 */ /* 0x000fe20000400000 */
[----:B------:R-:W-:-:S03]  /*0290*/  FMUL R3, R0, R3 ;  /* 0x0000000300037220 */ /* 0x000fc60000400000 */
[----:B------:R-:W-:Y:S01]  /*02a0*/  FFMA R10, R10, R13, 0.89999997615814208984 ;  /* 0x3f6666660a0a7423 */ /* 0x000fe2000000000d */
[----:B------:R-:W-:Y:S01]  /*02b0*/  FFMA R8, R8, 0.10000000149011611938, R3 ;  /* 0x3dcccccd08087823 */ /* 0x000fe20000000003 */
[----:B------:R-:W-:Y:S02]  /*02c0*/  @P0 IADD3 R11, PT, PT, R11, -UR6, RZ ;  /* 0x800000060b0b0c10 */ /* 0x000fe4000fffe0ff */
[----:B------:R-:W-:Y:S01]  /*02d0*/  FMUL R9, R10, R9 ;  /* 0x000000090a097220 */ /* 0x000fe20000400000 */
[----:B------:R-:W-:Y:S01]  /*02e0*/  HFMA2 R10, -RZ, RZ, 0, 0 ;  /* 0x00000000ff0a7431 */ /* 0x000fe200000001ff */
[----:B------:R-:W-:-:S13]  /*02f0*/  ISETP.GE.U32.AND P0, PT, R11, UR6, PT ;  /* 0x000000060b007c0c */ /* 0x000fda000bf06070 */
[----:B------:R-:W-:Y:S02]  /*0300*/  @P0 IADD3 R11, PT, PT, R11, -UR6, RZ ;  /* 0x800000060b0b0c10 */ /* 0x000fe4000fffe0ff */
[----:B------:R-:W-:-:S05]  /*0310*/  @!P1 LOP3.LUT R11, RZ, UR6, RZ, 0x33, !PT ;  /* 0x00000006ff0b9c12 */ /* 0x000fca000f8e33ff */
[----:B---3--:R-:W-:-:S04]  /*0320*/  IMAD.WIDE R6, R11, 0x8, R6 ;  /* 0x000000080b067825 */ /* 0x008fc800078e0206 */
[----:B0-----:R-:W-:-:S04]  /*0330*/  IMAD.WIDE R4, R11, 0x8, R4 ;  /* 0x000000080b047825 */ /* 0x001fc800078e0204 */
[----:B------:R-:W-:Y:S01]  /*0340*/  FMUL R11, R2, -0.5 ;  /* 0xbf000000020b7820 */ /* 0x000fe20000400000 */
[----:B--2---:R-:W-:Y:S04]  /*0350*/  STG.E.64 desc[UR4][R6.64], R8 ;  /* 0x0000000806007986 */ /* 0x004fe8000c101b04 */
[----:B------:R-:W-:Y:S01]  /*0360*/  STG.E.64 desc[UR4][R4.64], R10 ;  /* 0x0000000a04007986 */ /* 0x000fe2000c101b04 */
[----:B------:R-:W-:Y:S05]  /*0370*/  EXIT ;  /* 0x000000000000794d */ /* 0x000fea0003800000 */
.L_x_0:
[----:B------:R-:W-:-:S00]  /*0380*/  BRA `(.L_x_0) ;  /* 0xfffffffc00fc7947 */ /* 0x000fc0000383ffff */
[----:B------:R-:W-:-:S00]  /*0390*/  NOP ;  /* 0x0000000000007918 */ /* 0x000fc00000000000 */
        /* <DEDUP_REMOVED lines=14> */
.L_x_338:


//--------------------- .text._Z11k_rasterizePK6float2iPiiiff --------------------------
	.section	.text._Z11k_rasterizePK6float2iPiiiff,"ax",@progbits
	.align	128
        .global         _Z11k_rasterizePK6float2iPiiiff
        .type           _Z11k_rasterizePK6float2iPiiiff,@function
        .size           _Z11k_rasterizePK6float2iPiiiff,(.L_x_326 - _Z11k_rasterizePK6float2iPiiiff)
        .other          _Z11k_rasterizePK6float2iPiiiff,@"STO_CUDA_ENTRY STV_DEFAULT"
_Z11k_rasterizePK6float2iPiiiff:
.text._Z11k_rasterizePK6float2iPiiiff:
        /* <DEDUP_REMOVED lines=8> */
[----:B------:R-:W0:Y:S01]  /*0080*/  LDC.64 R2, c[0x0][0x380] ;  /* 0x0000e000ff027b82 */ /* 0x000e220000000a00 */
[----:B------:R-:W1:Y:S07]  /*0090*/  LDCU.64 UR6, c[0x0][0x358] ;  /* 0x00006b00ff0677ac */ /* 0x000e6e0008000a00 */
[----:B------:R-:W2:Y:S01]  /*00a0*/  LDC R7, c[0x0][0x3a0] ;  /* 0x0000e800ff077b82 */ /* 0x000ea20000000800 */
[----:B0-----:R-:W-:-:S06]  /*00b0*/  IMAD.WIDE R2, R5, 0x8, R2 ;  /* 0x0000000805027825 */ /* 0x001fcc00078e0202 */
[----:B-1----:R-:W3:Y:S01]  /*00c0*/  LDG.E.64.CONSTANT R2, desc[UR6][R2.64] ;  /* 0x0000000602027981 */ /* 0x002ee2000c1e9b00 */
[----:B------:R-:W-:Y:S01]  /*00d0*/  BSSY.RECONVERGENT B0, `(.L_x_1) ;  /* 0x000000d000007945 */ /* 0x000fe20003800200 */
[----:B--2---:R-:W0:Y:S02]  /*00e0*/  MUFU.RCP R0, R7 ;  /* 0x0000000700007308 */ /* 0x004e240000001000 */
[----:B0-----:R-:W-:-:S04]  /*00f0*/  FFMA R5, R0, -R7, 1 ;  /* 0x3f80000000057423 */ /* 0x001fc80000000807 */
[----:B------:R-:W-:Y:S02]  /*0100*/  FFMA R5, R0, R5, R0 ;  /* 0x0000000500057223 */ /* 0x000fe40000000000 */
[----:B---3--:R-:W0:Y:S02]  /*0110*/  FCHK P0, R2, R7 ;  /* 0x0000000702007302 */ /* 0x008e240000000000 */
[----:B------:R-:W-:-:S04]  /*0120*/  FFMA R0, R2, R5, RZ ;  /* 0x0000000502007223 */ /* 0x000fc800000000ff */
[----:B------:R-:W-:-:S04]  /*0130*/  FFMA R4, R0, -R7, R2 ;  /* 0x8000000700047223 */ /* 0x000fc80000000002 */
[----:B------:R-:W-:Y:S01]  /*0140*/  FFMA R0, R5, R4, R0 ;  /* 0x0000000405007223 */ /* 0x000fe20000000000 */
[----:B0-----:R-:W-:Y:S06]  /*0150*/  @!P0 BRA `(.L_x_2) ;  /* 0x0000000000108947 */ /* 0x001fec0003800000 */
[----:B------:R-:W0:Y:S01]  /*0160*/  LDCU UR4, c[0x0][0x3a0] ;  /* 0x00007400ff0477ac */ /* 0x000e220008000800 */
[----:B------:R-:W-:Y:S01]  /*0170*/  MOV R6, 0x1a0 ;  /* 0x000001a000067802 */ /* 0x000fe20000000f00 */
[----:B0-----:R-:W-:-:S07]  /*0180*/  IMAD.U32 R5, RZ, RZ, UR4 ;  /* 0x00000004ff057e24 */ /* 0x001fce000f8e00ff */
[----:B------:R-:W-:Y:S05]  /*0190*/  CALL.REL.NOINC `($__internal_0_$__cuda_sm3x_div_rn_noftz_f32_slowpath) ;  /* 0x00000000009c7944 */ /* 0x000fea0003c00000 */
.L_x_2:
[----:B------:R-:W-:Y:S05]  /*01a0*/  BSYNC.RECONVERGENT B0 ;  /* 0x0000000000007941 */ /* 0x000fea0003800200 */
.L_x_1:
[----:B------:R-:W0:Y:S01]  /*01b0*/  LDC R8, c[0x0][0x3a4] ;  /* 0x0000e900ff087b82 */ /* 0x000e220000000800 */
[----:B------:R-:W1:Y:S01]  /*01c0*/  LDCU UR4, c[0x0][0x398] ;  /* 0x00007300ff0477ac */ /* 0x000e620008000800 */
[----:B------:R-:W-:Y:S01]  /*01d0*/  BSSY.RECONVERGENT B0, `(.L_x_3) ;  /* 0x0000014000007945 */ /* 0x000fe20003800200 */
[----:B-1----:R-:W-:Y:S01]  /*01e0*/  UIADD3 UR4, UPT, UPT, UR4, -0x1, URZ ;  /* 0xffffffff04047890 */ /* 0x002fe2000fffe0ff */
[----:B0-----:R-:W0:Y:S01]  /*01f0*/  MUFU.RCP R2, R8 ;  /* 0x0000000800027308 */ /* 0x001e220000001000 */
[----:B------:R-:W-:-:S04]  /*0200*/  FADD R3, -R3, R8 ;  /* 0x0000000803037221 */ /* 0x000fc80000000100 */
[----:B------:R-:W-:-:S05]  /*0210*/  I2FP.F32.S32 R5, UR4 ;  /* 0x0000000400057c45 */ /* 0x000fca0008201400 */
[----:B------:R-:W-:Y:S01]  /*0220*/  FMUL R0, R5, R0 ;  /* 0x0000000005007220 */ /* 0x000fe20000400000 */
[----:B------:R-:W1:Y:S08]  /*0230*/  FCHK P0, R3, R8 ;  /* 0x0000000803007302 */ /* 0x000e700000000000 */
[----:B------:R2:W3:Y:S01]  /*0240*/  F2I.TRUNC.NTZ R4, R0 ;  /* 0x0000000000047305 */ /* 0x0004e2000020f100 */
[----:B0-----:R-:W-:-:S04]  /*0250*/  FFMA R7, R2, -R8, 1 ;  /* 0x3f80000002077423 */ /* 0x001fc80000000808 */
[----:B------:R-:W-:-:S04]  /*0260*/  FFMA R2, R2, R7, R2 ;  /* 0x0000000702027223 */ /* 0x000fc80000000002 */
[----:B------:R-:W-:-:S04]  /*0270*/  FFMA R5, R3, R2, RZ ;  /* 0x0000000203057223 */ /* 0x000fc800000000ff */
[----:B------:R-:W-:-:S04]  /*0280*/  FFMA R6, R5, -R8, R3 ;  /* 0x8000000805067223 */ /* 0x000fc80000000003 */
[----:B------:R-:W-:Y:S01]  /*0290*/  FFMA R2, R2, R6, R5 ;  /* 0x0000000602027223 */ /* 0x000fe20000000005 */
[----:B-123--:R-:W-:Y:S06]  /*02a0*/  @!P0 BRA `(.L_x_4) ;  /* 0x0000000000188947 */ /* 0x00efec0003800000 */
[----:B------:R-:W0:Y:S01]  /*02b0*/  LDCU UR4, c[0x0][0x3a4] ;  /* 0x00007480ff0477ac */ /* 0x000e220008000800 */
[----:B------:R-:W-:Y:S01]  /*02c0*/  IMAD.MOV.U32 R2, RZ, RZ, R3 ;  /* 0x000000ffff027224 */ /* 0x000fe200078e0003 */
[----:B------:R-:W-:Y:S01]  /*02d0*/  MOV R6, 0x300 ;  /* 0x0000030000067802 */ /* 0x000fe20000000f00 */
[----:B0-----:R-:W-:-:S07]  /*02e0*/  IMAD.U32 R5, RZ, RZ, UR4 ;  /* 0x00000004ff057e24 */ /* 0x001fce000f8e00ff */
[----:B------:R-:W-:Y:S05]  /*02f0*/  CALL.REL.NOINC `($__internal_0_$__cuda_sm3x_div_rn_noftz_f32_slowpath) ;  /* 0x0000000000447944 */ /* 0x000fea0003c00000 */
[----:B------:R-:W-:-:S07]  /*0300*/  IMAD.MOV.U32 R2, RZ, RZ, R0 ;  /* 0x000000ffff027224 */ /* 0x000fce00078e0000 */
.L_x_4:
[----:B------:R-:W-:Y:S05]  /*0310*/  BSYNC.RECONVERGENT B0 ;  /* 0x0000000000007941 */ /* 0x000fea0003800200 */
.L_x_3:
[----:B------:R-:W0:Y:S02]  /*0320*/  LDCU.64 UR8, c[0x0][0x398] ;  /* 0x00007300ff0877ac */ /* 0x000e240008000a00 */
[----:B0-----:R-:W-:-:S04]  /*0330*/  USHF.L.U32 UR4, UR9, 0x1, URZ ;  /* 0x0000000109047899 */ /* 0x001fc800080006ff */
[----:B------:R-:W-:-:S06]  /*0340*/  UIADD3 UR5, UPT, UPT, UR4, -0x1, URZ ;  /* 0xffffffff04057890 */ /* 0x000fcc000fffe0ff */
[----:B------:R-:W-:-:S05]  /*0350*/  I2FP.F32.S32 R3, UR5 ;  /* 0x0000000500037c45 */ /* 0x000fca0008201400 */
[----:B------:R-:W-:-:S04]  /*0360*/  FMUL R2, R3, R2 ;  /* 0x0000000203027220 */ /* 0x000fc80000400000 */
[----:B------:R-:W0:Y:S02]  /*0370*/  F2I.TRUNC.NTZ R5, R2 ;  /* 0x0000000200057305 */ /* 0x000e24000020f100 */
[----:B0-----:R-:W-:-:S04]  /*0380*/  ISETP.GE.U32.AND P0, PT, R5, UR4, PT ;  /* 0x0000000405007c0c */ /* 0x001fc8000bf06070 */
[----:B------:R-:W-:-:S13]  /*0390*/  ISETP.GE.U32.OR P0, PT, R4, UR8, P0 ;  /* 0x0000000804007c0c */ /* 0x000fda0008706470 */
[----:B------:R-:W-:Y:S05]  /*03a0*/  @P0 EXIT ;  /* 0x000000000000094d */ /* 0x000fea0003800000 */
[----:B------:R-:W0:Y:S01]  /*03b0*/  LDC.64 R2, c[0x0][0x390] ;  /* 0x0000e400ff027b82 */ /* 0x000e220000000a00 */
[----:B------:R-:W-:Y:S02]  /*03c0*/  IMAD R5, R5, UR8, R4 ;  /* 0x0000000805057c24 */ /* 0x000fe4000f8e0204 */
[----:B------:R-:W-:Y:S02]  /*03d0*/  IMAD.MOV.U32 R7, RZ, RZ, 0x1 ;  /* 0x00000001ff077424 */ /* 0x000fe400078e00ff */
[----:B0-----:R-:W-:-:S05]  /*03e0*/  IMAD.WIDE R2, R5, 0x4, R2 ;  /* 0x0000000405027825 */ /* 0x001fca00078e0202 */
[----:B------:R-:W-:Y:S01]  /*03f0*/  REDG.E.ADD.STRONG.GPU desc[UR6][R2.64], R7 ;  /* 0x000000070200798e */ /* 0x000fe2000c12e106 */
[----:B------:R-:W-:Y:S05]  /*0400*/  EXIT ;  /* 0x000000000000794d */ /* 0x000fea0003800000 */
        .weak           $__internal_0_$__cuda_sm3x_div_rn_noftz_f32_slowpath
        .type           $__internal_0_$__cuda_sm3x_div_rn_noftz_f32_slowpath,@function
        .size           $__internal_0_$__cuda_sm3x_div_rn_noftz_f32_slowpath,(.L_x_326 - $__internal_0_$__cuda_sm3x_div_rn_noftz_f32_slowpath)
$__internal_0_$__cuda_sm3x_div_rn_noftz_f32_slowpath:
[----:B------:R-:W-:Y:S01]  /*0410*/  SHF.R.U32.HI R7, RZ, 0x17, R5 ;  /* 0x00000017ff077819 */ /* 0x000fe20000011605 */
[----:B------:R-:W-:Y:S01]  /*0420*/  BSSY.RECONVERGENT B1, `(.L_x_5) ;  /* 0x0000062000017945 */ /* 0x000fe20003800200 */
[----:B------:R-:W-:Y:S02]  /*0430*/  SHF.R.U32.HI R0, RZ, 0x17, R2 ;  /* 0x00000017ff007819 */ /* 0x000fe40000011602 */
[----:B------:R-:W-:Y:S02]  /*0440*/  LOP3.LUT R12, R7, 0xff, RZ, 0xc0, !PT ;  /* 0x000000ff070c7812 */ /* 0x000fe400078ec0ff */
[----:B------:R-:W-:-:S03]  /*0450*/  LOP3.LUT R10, R0, 0xff, RZ, 0xc0, !PT ;  /* 0x000000ff000a7812 */ /* 0x000fc600078ec0ff */
[----:B------:R-:W-:Y:S02]  /*0460*/  VIADD R8, R12, 0xffffffff ;  /* 0xffffffff0c087836 */ /* 0x000fe40000000000 */
[----:B------:R-:W-:-:S03]  /*0470*/  VIADD R0, R10, 0xffffffff ;  /* 0xffffffff0a007836 */ /* 0x000fc60000000000 */
[----:B------:R-:W-:-:S04]  /*0480*/  ISETP.GT.U32.AND P0, PT, R8, 0xfd, PT ;  /* 0x000000fd0800780c */ /* 0x000fc80003f04070 */
[----:B------:R-:W-:-:S13]  /*0490*/  ISETP.GT.U32.OR P0, PT, R0, 0xfd, P0 ;  /* 0x000000fd0000780c */ /* 0x000fda0000704470 */
[----:B------:R-:W-:Y:S01]  /*04a0*/  @!P0 IMAD.MOV.U32 R7, RZ, RZ, RZ ;  /* 0x000000ffff078224 */ /* 0x000fe200078e00ff */
[----:B------:R-:W-:Y:S06]  /*04b0*/  @!P0 BRA `(.L_x_6) ;  /* 0x00000000005c8947 */ /* 0x000fec0003800000 */
[----:B------:R-:W-:Y:S02]  /*04c0*/  FSETP.GTU.FTZ.AND P0, PT, |R2|, +INF , PT ;  /* 0x7f8000000200780b */ /* 0x000fe40003f1c200 */
[----:B------:R-:W-:-:S04]  /*04d0*/  FSETP.GTU.FTZ.AND P1, PT, |R5|, +INF , PT ;  /* 0x7f8000000500780b */ /* 0x000fc80003f3c200 */
[----:B------:R-:W-:-:S13]  /*04e0*/  PLOP3.LUT P0, PT, P0, P1, PT, 0xf8, 0x8f ;  /* 0x00000000008f781c */ /* 0x000fda0000703f70 */
[----:B------:R-:W-:Y:S05]  /*04f0*/  @P0 BRA `(.L_x_7) ;  /* 0x00000004004c0947 */ /* 0x000fea0003800000 */
[----:B------:R-:W-:-:S13]  /*0500*/  LOP3.LUT P0, RZ, R5, 0x7fffffff, R2, 0xc8, !PT ;  /* 0x7fffffff05ff7812 */ /* 0x000fda000780c802 */
[----:B------:R-:W-:Y:S05]  /*0510*/  @!P0 BRA `(.L_x_8) ;  /* 0x00000004003c8947 */ /* 0x000fea0003800000 */
[C---:B------:R-:W-:Y:S02]  /*0520*/  FSETP.NEU.FTZ.AND P2, PT, |R2|.reuse, +INF , PT ;  /* 0x7f8000000200780b */ /* 0x040fe40003f5d200 */
[----:B------:R-:W-:Y:S02]  /*0530*/  FSETP.NEU.FTZ.AND P1, PT, |R5|, +INF , PT ;  /* 0x7f8000000500780b */ /* 0x000fe40003f3d200 */
[----:B------:R-:W-:-:S11]  /*0540*/  FSETP.NEU.FTZ.AND P0, PT, |R2|, +INF , PT ;  /* 0x7f8000000200780b */ /* 0x000fd60003f1d200 */
[----:B------:R-:W-:Y:S05]  /*0550*/  @!P1 BRA !P2, `(.L_x_8) ;  /* 0x00000004002c9947 */ /* 0x000fea0005000000 */
[----:B------:R-:W-:-:S04]  /*0560*/  LOP3.LUT P2, RZ, R2, 0x7fffffff, RZ, 0xc0, !PT ;  /* 0x7fffffff02ff7812 */ /* 0x000fc8000784c0ff */
[----:B------:R-:W-:-:S13]  /*0570*/  PLOP3.LUT P1, PT, P1, P2, PT, 0x2f, 0xf2 ;  /* 0x0000000000f2781c */ /* 0x000fda0000f24577 */
[----:B------:R-:W-:Y:S05]  /*0580*/  @P1 BRA `(.L_x_9) ;  /* 0x0000000400181947 */ /* 0x000fea0003800000 */
[----:B------:R-:W-:-:S04]  /*0590*/  LOP3.LUT P1, RZ, R5, 0x7fffffff, RZ, 0xc0, !PT ;  /* 0x7fffffff05ff7812 */ /* 0x000fc8000782c0ff */
[----:B------:R-:W-:-:S13]  /*05a0*/  PLOP3.LUT P0, PT, P0, P1, PT, 0x2f, 0xf2 ;  /* 0x0000000000f2781c */ /* 0x000fda0000702577 */
[----:B------:R-:W-:Y:S05]  /*05b0*/  @P0 BRA `(.L_x_10) ;  /* 0x0000000400000947 */ /* 0x000fea0003800000 */
[----:B------:R-:W-:Y:S02]  /*05c0*/  ISETP.GE.AND P0, PT, R0, RZ, PT ;  /* 0x000000ff0000720c */ /* 0x000fe40003f06270 */
[----:B------:R-:W-:-:S11]  /*05d0*/  ISETP.GE.AND P1, PT, R8, RZ, PT ;  /* 0x000000ff0800720c */ /* 0x000fd60003f26270 */
[----:B------:R-:W-:Y:S02]  /*05e0*/  @P0 IMAD.MOV.U32 R7, RZ, RZ, RZ ;  /* 0x000000ffff070224 */ /* 0x000fe400078e00ff */
[----:B------:R-:W-:Y:S01]  /*05f0*/  @!P0 FFMA R2, R2, 1.84467440737095516160e+19, RZ ;  /* 0x5f80000002028823 */ /* 0x000fe200000000ff */
[----:B------:R-:W-:Y:S02]  /*0600*/  @!P0 IMAD.MOV.U32 R7, RZ, RZ, -0x40 ;  /* 0xffffffc0ff078424 */ /* 0x000fe400078e00ff */
[----:B------:R-:W-:Y:S02]  /*0610*/  @!P1 FFMA R5, R5, 1.84467440737095516160e+19, RZ ;  /* 0x5f80000005059823 */ /* 0x000fe400000000ff */
[----:B------:R-:W-:-:S07]  /*0620*/  @!P1 VIADD R7, R7, 0x40 ;  /* 0x0000004007079836 */ /* 0x000fce0000000000 */
.L_x_6:
[----:B------:R-:W-:Y:S01]  /*0630*/  LEA R0, R12, 0xc0800000, 0x17 ;  /* 0xc08000000c007811 */ /* 0x000fe200078eb8ff */
[----:B------:R-:W-:Y:S04]  /*0640*/  BSSY.RECONVERGENT B2, `(.L_x_11) ;  /* 0x0000036000027945 */ /* 0x000fe80003800200 */
[----:B------:R-:W-:Y:S02]  /*0650*/  IMAD.IADD R8, R5, 0x1, -R0 ;  /* 0x0000000105087824 */ /* 0x000fe400078e0a00 */
[----:B------:R-:W-:Y:S02]  /*0660*/  VIADD R5, R10, 0xffffff81 ;  /* 0xffffff810a057836 */ /* 0x000fe40000000000 */
[----:B------:R0:W1:Y:S01]  /*0670*/  MUFU.RCP R9, R8 ;  /* 0x0000000800097308 */ /* 0x0000620000001000 */
[----:B------:R-:W-:Y:S01]  /*0680*/  FADD.FTZ R11, -R8, -RZ ;  /* 0x800000ff080b7221 */ /* 0x000fe20000010100 */
[C---:B------:R-:W-:Y:S01]  /*0690*/  IMAD R0, R5.reuse, -0x800000, R2 ;  /* 0xff80000005007824 */ /* 0x040fe200078e0202 */
[----:B0-----:R-:W-:-:S05]  /*06a0*/  IADD3 R8, PT, PT, R5, 0x7f, -R12 ;  /* 0x0000007f05087810 */ /* 0x001fca0007ffe80c */
[----:B------:R-:W-:Y:S02]  /*06b0*/  IMAD.IADD R7, R8, 0x1, R7 ;  /* 0x0000000108077824 */ /* 0x000fe400078e0207 */
[----:B-1----:R-:W-:-:S04]  /*06c0*/  FFMA R10, R9, R11, 1 ;  /* 0x3f800000090a7423 */ /* 0x002fc8000000000b */
[----:B------:R-:W-:-:S04]  /*06d0*/  FFMA R13, R9, R10, R9 ;  /* 0x0000000a090d7223 */ /* 0x000fc80000000009 */
[----:B------:R-:W-:-:S04]  /*06e0*/  FFMA R2, R0, R13, RZ ;  /* 0x0000000d00027223 */ /* 0x000fc800000000ff */
[----:B------:R-:W-:-:S04]  /*06f0*/  FFMA R9, R11, R2, R0 ;  /* 0x000000020b097223 */ /* 0x000fc80000000000 */
[----:B------:R-:W-:-:S04]  /*0700*/  FFMA R10, R13, R9, R2 ;  /* 0x000000090d0a7223 */ /* 0x000fc80000000002 */
[----:B------:R-:W-:-:S04]  /*0710*/  FFMA R11, R11, R10, R0 ;  /* 0x0000000a0b0b7223 */ /* 0x000fc80000000000 */
[----:B------:R-:W-:-:S05]  /*0720*/  FFMA R0, R13, R11, R10 ;  /* 0x0000000b0d007223 */ /* 0x000fca000000000a */
[----:B------:R-:W-:-:S04]  /*0730*/  SHF.R.U32.HI R2, RZ, 0x17, R0 ;  /* 0x00000017ff027819 */ /* 0x000fc80000011600 */
[----:B------:R-:W-:-:S05]  /*0740*/  LOP3.LUT R2, R2, 0xff, RZ, 0xc0, !PT ;  /* 0x000000ff02027812 */ /* 0x000fca00078ec0ff */
[----:B------:R-:W-:-:S04]  /*0750*/  IMAD.IADD R9, R2, 0x1, R7 ;  /* 0x0000000102097824 */ /* 0x000fc800078e0207 */
[----:B------:R-:W-:-:S05]  /*0760*/  VIADD R2, R9, 0xffffffff ;  /* 0xffffffff09027836 */ /* 0x000fca0000000000 */
[----:B------:R-:W-:-:S13]  /*0770*/  ISETP.GE.U32.AND P0, PT, R2, 0xfe, PT ;  /* 0x000000fe0200780c */ /* 0x000fda0003f06070 */
[----:B------:R-:W-:Y:S05]  /*0780*/  @!P0 BRA `(.L_x_12) ;  /* 0x0000000000808947 */ /* 0x000fea0003800000 */
[----:B------:R-:W-:-:S13]  /*0790*/  ISETP.GT.AND P0, PT, R9, 0xfe, PT ;  /* 0x000000fe0900780c */ /* 0x000fda0003f04270 */
[----:B------:R-:W-:Y:S05]  /*07a0*/  @P0 BRA `(.L_x_13) ;  /* 0x00000000006c0947 */ /* 0x000fea0003800000 */
[----:B------:R-:W-:-:S13]  /*07b0*/  ISETP.GE.AND P0, PT, R9, 0x1, PT ;  /* 0x000000010900780c */ /* 0x000fda0003f06270 */
[----:B------:R-:W-:Y:S05]  /*07c0*/  @P0 BRA `(.L_x_14) ;  /* 0x0000000000740947 */ /* 0x000fea0003800000 */
[----:B------:R-:W-:Y:S02]  /*07d0*/  ISETP.GE.AND P0, PT, R9, -0x18, PT ;  /* 0xffffffe80900780c */ /* 0x000fe40003f06270 */
[----:B------:R-:W-:-:S11]  /*07e0*/  LOP3.LUT R0, R0, 0x80000000, RZ, 0xc0, !PT ;  /* 0x8000000000007812 */ /* 0x000fd600078ec0ff */
[----:B------:R-:W-:Y:S05]  /*07f0*/  @!P0 BRA `(.L_x_14) ;  /* 0x0000000000688947 */ /* 0x000fea0003800000 */
[-CC-:B------:R-:W-:Y:S01]  /*0800*/  FFMA.RZ R2, R13, R11.reuse, R10.reuse ;  /* 0x0000000b0d027223 */ /* 0x180fe2000000c00a */
[----:B------:R-:W-:Y:S02]  /*0810*/  VIADD R8, R9, 0x20 ;  /* 0x0000002009087836 */ /* 0x000fe40000000000 */
[-CC-:B------:R-:W-:Y:S01]  /*0820*/  FFMA.RM R5, R13, R11.reuse, R10.reuse ;  /* 0x0000000b0d057223 */ /* 0x180fe2000000400a */
[----:B------:R-:W-:Y:S02]  /*0830*/  ISETP.NE.AND P2, PT, R9, RZ, PT ;  /* 0x000000ff0900720c */ /* 0x000fe40003f45270 */
[----:B------:R-:W-:Y:S01]  /*0840*/  LOP3.LUT R7, R2, 0x7fffff, RZ, 0xc0, !PT ;  /* 0x007fffff02077812 */ /* 0x000fe200078ec0ff */
[----:B------:R-:W-:Y:S01]  /*0850*/  FFMA.RP R2, R13, R11, R10 ;  /* 0x0000000b0d027223 */ /* 0x000fe2000000800a */
[----:B------:R-:W-:Y:S01]  /*0860*/  ISETP.NE.AND P1, PT, R9, RZ, PT ;  /* 0x000000ff0900720c */ /* 0x000fe20003f25270 */
[----:B------:R-:W-:Y:S01]  /*0870*/  IMAD.MOV R9, RZ, RZ, -R9 ;  /* 0x000000ffff097224 */ /* 0x000fe200078e0a09 */
[----:B------:R-:W-:-:S02]  /*0880*/  LOP3.LUT R7, R7, 0x800000, RZ, 0xfc, !PT ;  /* 0x0080000007077812 */ /* 0x000fc400078efcff */
[----:B------:R-:W-:Y:S02]  /*0890*/  FSETP.NEU.FTZ.AND P0, PT, R2, R5, PT ;  /* 0x000000050200720b */ /* 0x000fe40003f1d000 */
[----:B------:R-:W-:Y:S02]  /*08a0*/  SHF.L.U32 R8, R7, R8, RZ ;  /* 0x0000000807087219 */ /* 0x000fe400000006ff */
[----:B------:R-:W-:Y:S02]  /*08b0*/  SEL R2, R9, RZ, P2 ;  /* 0x000000ff09027207 */ /* 0x000fe40001000000 */
[----:B------:R-:W-:Y:S02]  /*08c0*/  ISETP.NE.AND P1, PT, R8, RZ, P1 ;  /* 0x000000ff0800720c */ /* 0x000fe40000f25270 */
[----:B------:R-:W-:Y:S02]  /*08d0*/  SHF.R.U32.HI R2, RZ, R2, R7 ;  /* 0x00000002ff027219 */ /* 0x000fe40000011607 */
[----:B------:R-:W-:-:S02]  /*08e0*/  PLOP3.LUT P0, PT, P0, P1, PT, 0xf8, 0x8f ;  /* 0x00000000008f781c */ /* 0x000fc40000703f70 */
[----:B------:R-:W-:Y:S02]  /*08f0*/  SHF.R.U32.HI R8, RZ, 0x1, R2 ;  /* 0x00000001ff087819 */ /* 0x000fe40000011602 */
[----:B------:R-:W-:-:S04]  /*0900*/  SEL R5, RZ, 0x1, !P0 ;  /* 0x00000001ff057807 */ /* 0x000fc80004000000 */
[----:B------:R-:W-:-:S04]  /*0910*/  LOP3.LUT R5, R5, 0x1, R8, 0xf8, !PT ;  /* 0x0000000105057812 */ /* 0x000fc800078ef808 */
[----:B------:R-:W-:-:S05]  /*0920*/  LOP3.LUT R5, R5, R2, RZ, 0xc0, !PT ;  /* 0x0000000205057212 */ /* 0x000fca00078ec0ff */
[----:B------:R-:W-:-:S05]  /*0930*/  IMAD.IADD R5, R8, 0x1, R5 ;  /* 0x0000000108057824 */ /* 0x000fca00078e0205 */
[----:B------:R-:W-:Y:S01]  /*0940*/  LOP3.LUT R0, R5, R0, RZ, 0xfc, !PT ;  /* 0x0000000005007212 */ /* 0x000fe200078efcff */
[----:B------:R-:W-:Y:S06]  /*0950*/  BRA `(.L_x_14) ;  /* 0x0000000000107947 */ /* 0x000fec0003800000 */
.L_x_13:
[----:B------:R-:W-:-:S04]  /*0960*/  LOP3.LUT R0, R0, 0x80000000, RZ, 0xc0, !PT ;  /* 0x8000000000007812 */ /* 0x000fc800078ec0ff */
[----:B------:R-:W-:Y:S01]  /*0970*/  LOP3.LUT R0, R0, 0x7f800000, RZ, 0xfc, !PT ;  /* 0x7f80000000007812 */ /* 0x000fe200078efcff */
[----:B------:R-:W-:Y:S06]  /*0980*/  BRA `(.L_x_14) ;  /* 0x0000000000047947 */ /* 0x000fec0003800000 */
.L_x_12:
[----:B------:R-:W-:-:S07]  /*0990*/  IMAD R0, R7, 0x800000, R0 ;  /* 0x0080000007007824 */ /* 0x000fce00078e0200 */
.L_x_14:
[----:B------:R-:W-:Y:S05]  /*09a0*/  BSYNC.RECONVERGENT B2 ;  /* 0x0000000000027941 */ /* 0x000fea0003800200 */
.L_x_11:
[----:B------:R-:W-:Y:S05]  /*09b0*/  BRA `(.L_x_15) ;  /* 0x0000000000207947 */ /* 0x000fea0003800000 */
.L_x_10:
[----:B------:R-:W-:-:S04]  /*09c0*/  LOP3.LUT R0, R5, 0x80000000, R2, 0x48, !PT ;  /* 0x8000000005007812 */ /* 0x000fc800078e4802 */
[----:B------:R-:W-:Y:S01]  /*09d0*/  LOP3.LUT R0, R0, 0x7f800000, RZ, 0xfc, !PT ;  /* 0x7f80000000007812 */ /* 0x000fe200078efcff */
[----:B------:R-:W-:Y:S06]  /*09e0*/  BRA `(.L_x_15) ;  /* 0x0000000000147947 */ /* 0x000fec0003800000 */
.L_x_9:
[----:B------:R-:W-:Y:S01]  /*09f0*/  LOP3.LUT R0, R5, 0x80000000, R2, 0x48, !PT ;  /* 0x8000000005007812 */ /* 0x000fe200078e4802 */
[----:B------:R-:W-:Y:S06]  /*0a00*/  BRA `(.L_x_15) ;  /* 0x00000000000c7947 */ /* 0x000fec0003800000 */
.L_x_8:
[----:B------:R-:W0:Y:S01]  /*0a10*/  MUFU.RSQ R0, -QNAN ;  /* 0xffc0000000007908 */ /* 0x000e220000001400 */
[----:B------:R-:W-:Y:S05]  /*0a20*/  BRA `(.L_x_15) ;  /* 0x0000000000047947 */ /* 0x000fea0003800000 */
.L_x_7:
[----:B------:R-:W-:-:S07]  /*0a30*/  FADD.FTZ R0, R2, R5 ;  /* 0x0000000502007221 */ /* 0x000fce0000010000 */
.L_x_15:
[----:B------:R-:W-:Y:S05]  /*0a40*/  BSYNC.RECONVERGENT B1 ;  /* 0x0000000000017941 */ /* 0x000fea0003800200 */
.L_x_5:
[----:B------:R-:W-:-:S04]  /*0a50*/  IMAD.MOV.U32 R7, RZ, RZ, 0x0 ;  /* 0x00000000ff077424 */ /* 0x000fc800078e00ff */
[----:B0-----:R-:W-:Y:S05]  /*0a60*/  RET.REL.NODEC R6 `(_Z11k_rasterizePK6float2iPiiiff) ;  /* 0xfffffff406647950 */ /* 0x001fea0003c3ffff */
.L_x_16:
        /* <DEDUP_REMOVED lines=9> */
.L_x_326:


//--------------------- .text._Z12k_clear_gridPii --------------------------
	.section	.text._Z12k_clear_gridPii,"ax",@progbits
	.align	128
        .global         _Z12k_clear_gridPii
        .type           _Z12k_clear_gridPii,@function
        .size           _Z12k_clear_gridPii,(.L_x_340 - _Z12k_clear_gridPii)
        .other          _Z12k_clear_gridPii,@"STO_CUDA_ENTRY STV_DEFAULT"
_Z12k_clear_gridPii:
.text._Z12k_clear_gridPii:
        /* <DEDUP_REMOVED lines=9> */
[----:B------:R-:W1:Y:S01]  /*0090*/  LDCU.64 UR4, c[0x0][0x358] ;  /* 0x00006b00ff0477ac */ /* 0x000e620008000a00 */
[----:B0-----:R-:W-:-:S05]  /*00a0*/  IMAD.WIDE R2, R5, 0x4, R2 ;  /* 0x0000000405027825 */ /* 0x001fca00078e0202 */
[----:B-1----:R-:W-:Y:S01]  /*00b0*/  STG.E desc[UR4][R2.64], RZ ;  /* 0x000000ff02007986 */ /* 0x002fe2000c101904 */
[----:B------:R-:W-:Y:S05]  /*00c0*/  EXIT ;  /* 0x000000000000794d */ /* 0x000fea0003800000 */
.L_x_17:
        /* <DEDUP_REMOVED lines=11> */
.L_x_340:


//--------------------- .text._Z11k_integrateP6float2S0_PKS_ifff --------------------------
	.section	.text._Z11k_integrateP6float2S0_PKS_ifff,"ax",@progbits
	.align	128
        .global         _Z11k_integrateP6float2S0_PKS_ifff
        .type           _Z11k_integrateP6float2S0_PKS_ifff,@function
        .size           _Z11k_integrateP6float2S0_PKS_ifff,(.L_x_341 - _Z11k_integrateP6float2S0_PKS_ifff)
        .other          _Z11k_integrateP6float2S0_PKS_ifff,@"STO_CUDA_ENTRY STV_DEFAULT"
_Z11k_integrateP6float2S0_PKS_ifff:
.text._Z11k_integrateP6float2S0_PKS_ifff:
        /* <DEDUP_REMOVED lines=10> */
[----:B------:R-:W2:Y:S06]  /*00a0*/  LDCU UR6, c[0x0][0x39c] ;  /* 0x00007380ff0677ac */ /* 0x000eac0008000800 */
[----:B------:R-:W3:Y:S01]  /*00b0*/  LDC.64 R2, c[0x0][0x388] ;  /* 0x0000e200ff027b82 */ /* 0x000ee20000000a00 */
[----:B------:R-:W4:Y:S07]  /*00c0*/  LDCU.64 UR8, c[0x0][0x3a0] ;  /* 0x00007400ff0877ac */ /* 0x000f2e0008000a00 */
[----:B------:R-:W5:Y:S01]  /*00d0*/  LDC.64 R4, c[0x0][0x380] ;  /* 0x0000e000ff047b82 */ /* 0x000f620000000a00 */
[----:B0-----:R-:W-:-:S06]  /*00e0*/  IMAD.WIDE R6, R9, 0x8, R6 ;  /* 0x0000000809067825 */ /* 0x001fcc00078e0206 */
[----:B-1----:R-:W2:Y:S01]  /*00f0*/  LDG.E.64.CONSTANT R6, desc[UR4][R6.64] ;  /* 0x0000000406067981 */ /* 0x002ea2000c1e9b00 */
[----:B---3--:R-:W-:-:S04]  /*0100*/  IMAD.WIDE R2, R9, 0x8, R2 ;  /* 0x0000000809027825 */ /* 0x008fc800078e0202 */
[----:B-----5:R-:W-:Y:S02]  /*0110*/  IMAD.WIDE R4, R9, 0x8, R4 ;  /* 0x0000000809047825 */ /* 0x020fe400078e0204 */
[----:B------:R-:W2:Y:S04]  /*0120*/  LDG.E.64 R8, desc[UR4][R2.64] ;  /* 0x0000000402087981 */ /* 0x000ea8000c1e1b00 */
[----:B------:R-:W3:Y:S01]  /*0130*/  LDG.E.64 R10, desc[UR4][R4.64] ;  /* 0x00000004040a7981 */ /* 0x000ee2000c1e1b00 */
[----:B--2---:R-:W-:Y:S01]  /*0140*/  FFMA R8, R6, UR6, R8 ;  /* 0x0000000606087c23 */ /* 0x004fe20008000008 */
[----:B------:R-:W-:-:S03]  /*0150*/  FFMA R9, R7, UR6, R9 ;  /* 0x0000000607097c23 */ /* 0x000fc60008000009 */
[----:B---3--:R-:W-:Y:S01]  /*0160*/  FFMA R10, R8, UR6, R10 ;  /* 0x00000006080a7c23 */ /* 0x008fe2000800000a */
[----:B------:R-:W-:-:S04]  /*0170*/  FFMA R11, R9, UR6, R11 ;  /* 0x00000006090b7c23 */ /* 0x000fc8000800000b */
[C---:B------:R-:W-:Y:S02]  /*0180*/  FSETP.GEU.AND P2, PT, R10.reuse, RZ, PT ;  /* 0x000000ff0a00720b */ /* 0x040fe40003f4e000 */
[C---:B------:R-:W-:Y:S02]  /*0190*/  FSETP.GEU.AND P3, PT, R11.reuse, RZ, PT ;  /* 0x000000ff0b00720b */ /* 0x040fe40003f6e000 */
[----:B------:R-:W-:Y:S02]  /*01a0*/  FSEL R10, R10, RZ, P2 ;  /* 0x000000ff0a0a7208 */ /* 0x000fe40001000000 */
[----:B------:R-:W-:Y:S02]  /*01b0*/  FSEL R11, R11, RZ, P3 ;  /* 0x000000ff0b0b7208 */ /* 0x000fe40001800000 */
[----:B----4-:R-:W-:Y:S02]  /*01c0*/  FSETP.GT.AND P0, PT, R10, UR8, PT ;  /* 0x000000080a007c0b */ /* 0x010fe4000bf04000 */
[----:B------:R-:W-:-:S03]  /*01d0*/  FSETP.GT.AND P1, PT, R11, UR9, PT ;  /* 0x000000090b007c0b */ /* 0x000fc6000bf24000 */
[----:B------:R-:W-:Y:S02]  /*01e0*/  @!P2 FMUL R8, R8, -0.20000000298023223877 ;  /* 0xbe4ccccd0808a820 */ /* 0x000fe40000400000 */
[----:B------:R-:W-:Y:S01]  /*01f0*/  @!P3 FMUL R9, R9, -0.20000000298023223877 ;  /* 0xbe4ccccd0909b820 */ /* 0x000fe20000400000 */
[----:B------:R-:W-:Y:S02]  /*0200*/  FSEL R10, R10, UR8, !P0 ;  /* 0x000000080a0a7c08 */ /* 0x000fe4000c000000 */
[----:B------:R-:W-:-:S03]  /*0210*/  FSEL R11, R11, UR9, !P1 ;  /* 0x000000090b0b7c08 */ /* 0x000fc6000c800000 */
[----:B------:R-:W-:Y:S02]  /*0220*/  @P0 FMUL R8, R8, -0.20000000298023223877 ;  /* 0xbe4ccccd08080820 */ /* 0x000fe40000400000 */
[----:B------:R-:W-:Y:S01]  /*0230*/  @P1 FMUL R9, R9, -0.20000000298023223877 ;  /* 0xbe4ccccd09091820 */ /* 0x000fe20000400000 */
[----:B------:R-:W-:Y:S04]  /*0240*/  STG.E.64 desc[UR4][R4.64], R10 ;  /* 0x0000000a04007986 */ /* 0x000fe8000c101b04 */
[----:B------:R-:W-:Y:S01]  /*0250*/  STG.E.64 desc[UR4][R2.64], R8 ;  /* 0x0000000802007986 */ /* 0x000fe2000c101b04 */
[----:B------:R-:W-:Y:S05]  /*0260*/  EXIT ;  /* 0x000000000000794d */ /* 0x000fea0003800000 */
.L_x_18:
        /* <DEDUP_REMOVED lines=9> */
.L_x_341:


//--------------------- .text._Z12k_apply_xsphP6float2PKS_i --------------------------
	.section	.text._Z12k_apply_xsphP6float2PKS_i,"ax",@progbits
	.align	128
        .global         _Z12k_apply_xsphP6float2PKS_i
        .type           _Z12k_apply_xsphP6float2PKS_i,@function
        .size           _Z12k_apply_xsphP6float2PKS_i,(.L_x_342 - _Z12k_apply_xsphP6float2PKS_i)
        .other          _Z12k_apply_xsphP6float2PKS_i,@"STO_CUDA_ENTRY STV_DEFAULT"
_Z12k_apply_xsphP6float2PKS_i:
.text._Z12k_apply_xsphP6float2PKS_i:
        /* <DEDUP_REMOVED lines=10> */
[----:B------:R-:W2:Y:S01]  /*00a0*/  LDC.64 R4, c[0x0][0x380] ;  /* 0x0000e000ff047b82 */ /* 0x000ea20000000a00 */
[----:B0-----:R-:W-:-:S06]  /*00b0*/  IMAD.WIDE R2, R7, 0x8, R2 ;  /* 0x0000000807027825 */ /* 0x001fcc00078e0202 */
[----:B-1----:R-:W3:Y:S01]  /*00c0*/  LDG.E.64.CONSTANT R2, desc[UR4][R2.64] ;  /* 0x0000000402027981 */ /* 0x002ee2000c1e9b00 */
[----:B--2---:R-:W-:-:S05]  /*00d0*/  IMAD.WIDE R4, R7, 0x8, R4 ;  /* 0x0000000807047825 */ /* 0x004fca00078e0204 */
[----:B------:R-:W3:Y:S02]  /*00e0*/  LDG.E.64 R6, desc[UR4][R4.64] ;  /* 0x0000000404067981 */ /* 0x000ee4000c1e1b00 */
[----:B---3--:R-:W-:Y:S01]  /*00f0*/  FADD R6, R2, R6 ;  /* 0x0000000602067221 */ /* 0x008fe20000000000 */
[----:B------:R-:W-:-:S05]  /*0100*/  FADD R7, R3, R7 ;  /* 0x0000000703077221 */ /* 0x000fca0000000000 */
[----:B------:R-:W-:Y:S01]  /*0110*/  STG.E.64 desc[UR4][R4.64], R6 ;  /* 0x0000000604007986 */ /* 0x000fe2000c101b04 */
[----:B------:R-:W-:Y:S05]  /*0120*/  EXIT ;  /* 0x000000000000794d */ /* 0x000fea0003800000 */
.L_x_19:
        /* <DEDUP_REMOVED lines=13> */
.L_x_342:


//--------------------- .text._Z11k_xsph_cellPK6float2S1_PKfPS_PKiS6_ifffiif --------------------------
	.section	.text._Z11k_xsph_cellPK6float2S1_PKfPS_PKiS6_ifffiif,"ax",@progbits
	.align	128
        .global         _Z11k_xsph_cellPK6float2S1_PKfPS_PKiS6_ifffiif
        .type           _Z11k_xsph_cellPK6float2S1_PKfPS_PKiS6_ifffiif,@function
        .size           _Z11k_xsph_cellPK6float2S1_PKfPS_PKiS6_ifffiif,(.L_x_329 - _Z11k_xsph_cellPK6float2S1_PKfPS_PKiS6_ifffiif)
        .other          _Z11k_xsph_cellPK6float2S1_PKfPS_PKiS6_ifffiif,@"STO_CUDA_ENTRY STV_DEFAULT"
_Z11k_xsph_cellPK6float2S1_PKfPS_PKiS6_ifffiif:
.text._Z11k_xsph_cellPK6float2S1_PKfPS_PKiS6_ifffiif:
        /* <DEDUP_REMOVED lines=10> */
[----:B------:R-:W2:Y:S08]  /*00a0*/  LDC.64 R2, c[0x0][0x380] ;  /* 0x0000e000ff027b82 */ /* 0x000eb00000000a00 */
[----:B------:R-:W3:Y:S01]  /*00b0*/  LDC.64 R6, c[0x0][0x388] ;  /* 0x0000e200ff067b82 */ /* 0x000ee20000000a00 */
[----:B0-----:R-:W-:-:S07]  /*00c0*/  IMAD.WIDE R4, R13, 0x4, R4 ;  /* 0x000000040d047825 */ /* 0x001fce00078e0204 */
[----:B------:R-:W0:Y:S01]  /*00d0*/  LDC R15, c[0x0][0x3c8] ;  /* 0x0000f200ff0f7b82 */ /* 0x000e220000000800 */
[----:B-1----:R-:W4:Y:S01]  /*00e0*/  LDG.E.CONSTANT R4, desc[UR6][R4.64] ;  /* 0x0000000604047981 */ /* 0x002f22000c1e9900 */
[----:B--2---:R-:W-:-:S06]  /*00f0*/  IMAD.WIDE R2, R13, 0x8, R2 ;  /* 0x000000080d027825 */ /* 0x004fcc00078e0202 */
[----:B------:R-:W2:Y:S01]  /*0100*/  LDG.E.64.CONSTANT R2, desc[UR6][R2.64] ;  /* 0x0000000602027981 */ /* 0x000ea2000c1e9b00 */
[----:B---3--:R-:W-:-:S06]  /*0110*/  IMAD.WIDE R6, R13, 0x8, R6 ;  /* 0x000000080d067825 */ /* 0x008fcc00078e0206 */
[----:B------:R-:W5:Y:S01]  /*0120*/  LDG.E.64.CONSTANT R6, desc[UR6][R6.64] ;  /* 0x0000000606067981 */ /* 0x000f62000c1e9b00 */
[----:B------:R-:W-:Y:S01]  /*0130*/  HFMA2 R9, -RZ, RZ, 0.96630859375, -0.0022525787353515625 ;  /* 0x3bbb989dff097431 */ /* 0x000fe200000001ff */
[----:B------:R-:W-:Y:S01]  /*0140*/  MOV R11, 0x437c0000 ;  /* 0x437c0000000b7802 */ /* 0x000fe20000000f00 */
[----:B0-----:R-:W0:Y:S01]  /*0150*/  MUFU.RCP R8, R15 ;  /* 0x0000000f00087308 */ /* 0x001e220000001000 */
[----:B------:R-:W-:Y:S02]  /*0160*/  BSSY.RECONVERGENT B2, `(.L_x_20) ;  /* 0x0000015000027945 */ /* 0x000fe40003800200 */
[----:B----4-:R-:W-:Y:S01]  /*0170*/  FFMA.SAT R0, R4, R9, 0.5 ;  /* 0x3f00000004007423 */ /* 0x010fe20000002009 */
[----:B0-----:R-:W-:-:S03]  /*0180*/  FFMA R9, R8, -R15, 1 ;  /* 0x3f80000008097423 */ /* 0x001fc6000000080f */
[----:B------:R-:W-:Y:S01]  /*0190*/  FFMA.RM R0, R0, R11, 12582913 ;  /* 0x4b40000100007423 */ /* 0x000fe2000000400b */
[----:B------:R-:W-:-:S03]  /*01a0*/  FFMA R9, R8, R9, R8 ;  /* 0x0000000908097223 */ /* 0x000fc60000000008 */
[C---:B------:R-:W-:Y:S01]  /*01b0*/  FADD R5, R0.reuse, -12583039 ;  /* 0xcb40007f00057421 */ /* 0x040fe20000000000 */
[----:B--2---:R-:W-:Y:S01]  /*01c0*/  FCHK P0, R2, R15 ;  /* 0x0000000f02007302 */ /* 0x004fe20000000000 */
[----:B------:R-:W-:Y:S02]  /*01d0*/  SHF.L.U32 R12, R0, 0x17, RZ ;  /* 0x00000017000c7819 */ /* 0x000fe400000006ff */
[----:B------:R-:W-:-:S04]  /*01e0*/  FFMA R5, R4, 1.4426950216293334961, -R5 ;  /* 0x3fb8aa3b04057823 */ /* 0x000fc80000000805 */
[----:B------:R-:W-:Y:S01]  /*01f0*/  FFMA R5, R4, 1.925963033500011079e-08, R5 ;  /* 0x32a5706004057823 */ /* 0x000fe20000000005 */
[----:B------:R-:W-:-:S04]  /*0200*/  FFMA R4, R2, R9, RZ ;  /* 0x0000000902047223 */ /* 0x000fc800000000ff */
[----:B------:R-:W-:Y:S01]  /*0210*/  FFMA R0, R4, -R15, R2 ;  /* 0x8000000f04007223 */ /* 0x000fe20000000002 */
[----:B------:R-:W0:Y:S03]  /*0220*/  MUFU.EX2 R5, R5 ;  /* 0x0000000500057308 */ /* 0x000e260000000800 */
[----:B------:R-:W-:Y:S01]  /*0230*/  FFMA R0, R9, R0, R4 ;  /* 0x0000000009007223 */ /* 0x000fe20000000004 */
[----:B0-----:R-:W-:Y:S01]  /*0240*/  FMUL R12, R12, R5 ;  /* 0x000000050c0c7220 */ /* 0x001fe20000400000 */
[----:B------:R-:W-:Y:S06]  /*0250*/  @!P0 BRA `(.L_x_21) ;  /* 0x0000000000148947 */ /* 0x000fec0003800000 */
[----:B------:R-:W0:Y:S01]  /*0260*/  LDCU UR4, c[0x0][0x3c8] ;  /* 0x00007900ff0477ac */ /* 0x000e220008000800 */
[----:B------:R-:W-:Y:S01]  /*0270*/  IMAD.MOV.U32 R5, RZ, RZ, R2 ;  /* 0x000000ffff057224 */ /* 0x000fe200078e0002 */
[----:B------:R-:W-:Y:S02]  /*0280*/  MOV R20, 0x2b0 ;  /* 0x000002b000147802 */ /* 0x000fe40000000f00 */
[----:B0-----:R-:W-:-:S07]  /*0290*/  MOV R0, UR4 ;  /* 0x0000000400007c02 */ /* 0x001fce0008000f00 */
[----:B-----5:R-:W-:Y:S05]  /*02a0*/  CALL.REL.NOINC `($__internal_3_$__cuda_sm3x_div_rn_noftz_f32_slowpath) ;  /* 0x0000002000187944 */ /* 0x020fea0003c00000 */
.L_x_21:
[----:B------:R-:W-:Y:S05]  /*02b0*/  BSYNC.RECONVERGENT B2 ;  /* 0x0000000000027941 */ /* 0x000fea0003800200 */
.L_x_20:
[----:B------:R-:W0:Y:S01]  /*02c0*/  LDC R10, c[0x0][0x3c8] ;  /* 0x0000f200ff0a7b82 */ /* 0x000e220000000800 */
[----:B------:R-:W1:Y:S01]  /*02d0*/  F2I.FLOOR.NTZ R0, R0 ;  /* 0x0000000000007305 */ /* 0x000e620000207100 */
[----:B------:R-:W-:Y:S06]  /*02e0*/  BSSY.RECONVERGENT B2, `(.L_x_22) ;  /* 0x0000012000027945 */ /* 0x000fec0003800200 */
[----:B------:R-:W2:Y:S01]  /*02f0*/  LDC R8, c[0x0][0x3c0] ;  /* 0x0000f000ff087b82 */ /* 0x000ea20000000800 */
[----:B-1----:R-:W-:Y:S01]  /*0300*/  VIMNMX R11, PT, PT, RZ, R0, !PT ;  /* 0x00000000ff0b7248 */ /* 0x002fe20007fe0100 */
[----:B0-----:R-:W0:Y:S08]  /*0310*/  MUFU.RCP R5, R10 ;  /* 0x0000000a00057308 */ /* 0x001e300000001000 */
[----:B------:R-:W1:Y:S01]  /*0320*/  FCHK P0, R3, R10 ;  /* 0x0000000a03007302 */ /* 0x000e620000000000 */
[----:B--2---:R-:W-:Y:S01]  /*0330*/  ISETP.GE.AND P1, PT, R11, R8, PT ;  /* 0x000000080b00720c */ /* 0x004fe20003f26270 */
[----:B0-----:R-:W-:-:S04]  /*0340*/  FFMA R4, R5, -R10, 1 ;  /* 0x3f80000005047423 */ /* 0x001fc8000000080a */
[----:B------:R-:W-:-:S08]  /*0350*/  FFMA R9, R5, R4, R5 ;  /* 0x0000000405097223 */ /* 0x000fd00000000005 */
[----:B------:R-:W-:Y:S01]  /*0360*/  @P1 IADD3 R11, PT, PT, R8, -0x1, RZ ;  /* 0xffffffff080b1810 */ /* 0x000fe20007ffe0ff */
[----:B------:R-:W-:-:S04]  /*0370*/  FFMA R4, R3, R9, RZ ;  /* 0x0000000903047223 */ /* 0x000fc800000000ff */
[----:B------:R-:W-:-:S04]  /*0380*/  FFMA R5, R4, -R10, R3 ;  /* 0x8000000a04057223 */ /* 0x000fc80000000003 */
[----:B------:R-:W-:Y:S01]  /*0390*/  FFMA R0, R9, R5, R4 ;  /* 0x0000000509007223 */ /* 0x000fe20000000004 */
[----:B-1----:R-:W-:Y:S06]  /*03a0*/  @!P0 BRA `(.L_x_23) ;  /* 0x0000000000148947 */ /* 0x002fec0003800000 */
[----:B------:R-:W0:Y:S01]  /*03b0*/  LDCU UR4, c[0x0][0x3c8] ;  /* 0x00007900ff0477ac */ /* 0x000e220008000800 */
[----:B------:R-:W-:Y:S02]  /*03c0*/  MOV R5, R3 ;  /* 0x0000000300057202 */ /* 0x000fe40000000f00 */
[----:B------:R-:W-:Y:S01]  /*03d0*/  MOV R20, 0x400 ;  /* 0x0000040000147802 */ /* 0x000fe20000000f00 */
[----:B0-----:R-:W-:-:S07]  /*03e0*/  IMAD.U32 R0, RZ, RZ, UR4 ;  /* 0x00000004ff007e24 */ /* 0x001fce000f8e00ff */
[----:B-----5:R-:W-:Y:S05]  /*03f0*/  CALL.REL.NOINC `($__internal_3_$__cuda_sm3x_div_rn_noftz_f32_slowpath) ;  /* 0x0000001c00c47944 */ /* 0x020fea0003c00000 */
.L_x_23:
[----:B------:R-:W-:Y:S05]  /*0400*/  BSYNC.RECONVERGENT B2 ;  /* 0x0000000000027941 */ /* 0x000fea0003800200 */
.L_x_22:
[----:B------:R-:W0:Y:S01]  /*0410*/  LDCU UR4, c[0x0][0x3b8] ;  /* 0x00007700ff0477ac */ /* 0x000e220008000800 */
[----:B------:R-:W1:Y:S01]  /*0420*/  LDC R19, c[0x0][0x3c4] ;  /* 0x0000f100ff137b82 */ /* 0x000e620000000800 */
[----:B------:R-:W2:Y:S01]  /*0430*/  F2I.FLOOR.NTZ R0, R0 ;  /* 0x0000000000007305 */ /* 0x000ea20000207100 */
[----:B------:R-:W-:Y:S01]  /*0440*/  UMOV UR5, 0x4035fdbb ;  /* 0x4035fdbb00057882 */ /* 0x000fe20000000000 */
[----:B--2---:R-:W-:-:S06]  /*0450*/  VIMNMX R10, PT, PT, RZ, R0, !PT ;  /* 0x00000000ff0a7248 */ /* 0x004fcc0007fe0100 */
[----:B0-----:R-:W0:Y:S01]  /*0460*/  F2F.F64.F32 R8, UR4 ;  /* 0x0000000400087d10 */ /* 0x001e220008201800 */
[----:B------:R-:W-:Y:S01]  /*0470*/  UMOV UR4, 0xe9bba775 ;  /* 0xe9bba77500047882 */ /* 0x000fe20000000000 */
[----:B-1----:R-:W-:Y:S01]  /*0480*/  ISETP.GE.AND P0, PT, R10, R19, PT ;  /* 0x000000130a00720c */ /* 0x002fe20003f06270 */
[----:B0-----:R-:W-:-:S12]  /*0490*/  DMUL R4, R8, UR4 ;  /* 0x0000000408047c28 */ /* 0x001fd80008000000 */
[----:B------:R-:W-:Y:S01]  /*04a0*/  @P0 IADD3 R10, PT, PT, R19, -0x1, RZ ;  /* 0xffffffff130a0810 */ /* 0x000fe20007ffe0ff */
[----:B------:R-:W-:Y:S01]  /*04b0*/  DMUL R8, R8, R4 ;  /* 0x0000000408087228 */ /* 0x000fe20000000000 */
[----:B------:R-:W-:-:S05]  /*04c0*/  MOV R4, 0x1 ;  /* 0x0000000100047802 */ /* 0x000fca0000000f00 */
[----:B------:R-:W0:Y:S02]  /*04d0*/  MUFU.RCP64H R5, R9 ;  /* 0x0000000900057308 */ /* 0x000e240000001800 */
[----:B0-----:R-:W-:-:S08]  /*04e0*/  DFMA R14, -R8, R4, 1 ;  /* 0x3ff00000080e742b */ /* 0x001fd00000000104 */
[----:B------:R-:W-:-:S08]  /*04f0*/  DFMA R14, R14, R14, R14 ;  /* 0x0000000e0e0e722b */ /* 0x000fd0000000000e */
[----:B------:R-:W-:-:S08]  /*0500*/  DFMA R14, R4, R14, R4 ;  /* 0x0000000e040e722b */ /* 0x000fd00000000004 */
[----:B------:R-:W-:-:S08]  /*0510*/  DFMA R4, -R8, R14, 1 ;  /* 0x3ff000000804742b */ /* 0x000fd0000000010e */
[----:B------:R-:W-:-:S08]  /*0520*/  DFMA R4, R14, R4, R14 ;  /* 0x000000040e04722b */ /* 0x000fd0000000000e */
[----:B------:R-:W-:-:S08]  /*0530*/  DMUL R14, R4, 10 ;  /* 0x40240000040e7828 */ /* 0x000fd00000000000 */
[----:B------:R-:W-:-:S08]  /*0540*/  DFMA R16, -R8, R14, 10 ;  /* 0x402400000810742b */ /* 0x000fd0000000010e */
[----:B------:R-:W-:-:S10]  /*0550*/  DFMA R4, R4, R16, R14 ;  /* 0x000000100404722b */ /* 0x000fd4000000000e */
[----:B------:R-:W-:-:S05]  /*0560*/  FFMA R14, RZ, R9, R5 ;  /* 0x00000009ff0e7223 */ /* 0x000fca0000000005 */
[----:B------:R-:W-:-:S13]  /*0570*/  FSETP.GT.AND P1, PT, |R14|, 1.469367938527859385e-39, PT ;  /* 0x001000000e00780b */ /* 0x000fda0003f24200 */
[----:B------:R-:W-:Y:S05]  /*0580*/  @P1 BRA `(.L_x_24) ;  /* 0x0000000000101947 */ /* 0x000fea0003800000 */
[----:B------:R-:W-:-:S07]  /*0590*/  MOV R0, 0x5b0 ;  /* 0x000005b000007802 */ /* 0x000fce0000000f00 */
[----:B-----5:R-:W-:Y:S05]  /*05a0*/  CALL.REL.NOINC `($__internal_1_$__cuda_sm20_div_rn_f64_full) ;  /* 0x0000001400cc7944 */ /* 0x020fea0003c00000 */
[----:B------:R-:W-:Y:S01]  /*05b0*/  MOV R4, R18 ;  /* 0x0000001200047202 */ /* 0x000fe20000000f00 */
[----:B------:R-:W-:-:S07]  /*05c0*/  IMAD.MOV.U32 R5, RZ, RZ, R19 ;  /* 0x000000ffff057224 */ /* 0x000fce00078e0013 */
.L_x_24:
[----:B------:R-:W0:Y:S01]  /*05d0*/  LDC R14, c[0x0][0x3b8] ;  /* 0x0000ee00ff0e7b82 */ /* 0x000e220000000800 */
[----:B------:R-:W1:Y:S01]  /*05e0*/  F2F.F32.F64 R4, R4 ;  /* 0x0000000400047310 */ /* 0x000e620000301000 */
[----:B------:R-:W-:Y:S01]  /*05f0*/  CS2R R16, SRZ ;  /* 0x0000000000107805 */ /* 0x000fe2000001ff00 */
[----:B------:R-:W-:Y:S01]  /*0600*/  UMOV UR4, 0xffffffff ;  /* 0xffffffff00047882 */ /* 0x000fe20000000000 */
[----:B-1----:R-:W-:Y:S01]  /*0610*/  FMUL R15, R4, 0.25 ;  /* 0x3e800000040f7820 */ /* 0x002fe20000400000 */
[----:B0-----:R-:W-:-:S04]  /*0620*/  FADD R14, R14, R14 ;  /* 0x0000000e0e0e7221 */ /* 0x001fc80000000000 */
[----:B------:R-:W-:-:S07]  /*0630*/  FMUL R14, R14, R14 ;  /* 0x0000000e0e0e7220 */ /* 0x000fce0000400000 */
.L_x_69:
[----:B0-----:R-:W0:Y:S01]  /*0640*/  LDCU.64 UR10, c[0x0][0x3c0] ;  /* 0x00007800ff0a77ac */ /* 0x001e220008000a00 */
[----:B------:R-:W-:Y:S01]  /*0650*/  IADD3 R0, PT, PT, R10, UR4, RZ ;  /* 0x000000040a007c10 */ /* 0x000fe2000fffe0ff */
[----:B------:R-:W-:Y:S01]  /*0660*/  BSSY.RECONVERGENT B2, `(.L_x_25) ;  /* 0x000007a000027945 */ /* 0x000fe20003800200 */
[----:B------:R-:W-:Y:S01]  /*0670*/  SHF.R.S32.HI R5, RZ, 0x1f, R11 ;  /* 0x0000001fff057819 */ /* 0x000fe2000001140b */
[----:B------:R-:W1:Y:S01]  /*0680*/  LDCU.64 UR8, c[0x0][0x3a0] ;  /* 0x00007400ff0877ac */ /* 0x000e620008000a00 */
[----:B------:R-:W-:Y:S01]  /*0690*/  IADD3 R9, PT, PT, R11, -0x1, RZ ;  /* 0xffffffff0b097810 */ /* 0x000fe20007ffe0ff */
[----:B------:R-:W-:Y:S01]  /*06a0*/  UIADD3 UR4, UPT, UPT, UR4, 0x1, URZ ;  /* 0x0000000104047890 */ /* 0x000fe2000fffe0ff */
[----:B------:R-:W2:Y:S03]  /*06b0*/  LDCU UR5, c[0x0][0x3b4] ;  /* 0x00007680ff0577ac */ /* 0x000ea60008000800 */
[----:B------:R-:W-:Y:S01]  /*06c0*/  UISETP.NE.AND UP0, UPT, UR4, 0x2, UPT ;  /* 0x000000020400788c */ /* 0x000fe2000bf05270 */
[C---:B0-----:R-:W-:Y:S01]  /*06d0*/  IMAD R24, R0.reuse, UR10, RZ ;  /* 0x0000000a00187c24 */ /* 0x041fe2000f8e02ff */
[----:B------:R-:W-:-:S04]  /*06e0*/  ISETP.GE.U32.AND P0, PT, R0, UR11, PT ;  /* 0x0000000b00007c0c */ /* 0x000fc8000bf06070 */
[----:B------:R-:W-:-:S04]  /*06f0*/  IADD3 R0, P1, PT, R11, R24, RZ ;  /* 0x000000180b007210 */ /* 0x000fc80007f3e0ff */
[----:B------:R-:W-:Y:S02]  /*0700*/  LEA.HI.X.SX32 R5, R24, R5, 0x1, P1 ;  /* 0x0000000518057211 */ /* 0x000fe400008f0eff */
[----:B------:R-:W-:Y:S02]  /*0710*/  ISETP.GE.U32.OR P1, PT, R9, UR10, P0 ;  /* 0x0000000a09007c0c */ /* 0x000fe40008726470 */
[----:B-1----:R-:W-:-:S04]  /*0720*/  LEA R8, P2, R0, UR8, 0x2 ;  /* 0x0000000800087c11 */ /* 0x002fc8000f8410ff */
[----:B------:R-:W-:-:S07]  /*0730*/  LEA.HI.X R9, R0, UR9, R5, 0x2, P2 ;  /* 0x0000000900097c11 */ /* 0x000fce00090f1405 */
[----:B--2---:R-:W-:Y:S05]  /*0740*/  @P1 BRA `(.L_x_26) ;  /* 0x0000000400ac1947 */ /* 0x004fea0003800000 */
[----:B------:R-:W2:Y:S02]  /*0750*/  LDG.E.CONSTANT R22, desc[UR6][R8.64+-0x4] ;  /* 0xfffffc0608167981 */ /* 0x000ea4000c1e9900 */
[----:B--2---:R-:W-:-:S13]  /*0760*/  ISETP.NE.AND P1, PT, R22, -0x1, PT ;  /* 0xffffffff1600780c */ /* 0x004fda0003f25270 */
[----:B------:R-:W-:Y:S05]  /*0770*/  @!P1 BRA `(.L_x_26) ;  /* 0x0000000400a09947 */ /* 0x000fea0003800000 */
.L_x_38:
[----:B------:R-:W-:Y:S01]  /*0780*/  ISETP.NE.AND P1, PT, R22, R13, PT ;  /* 0x0000000d1600720c */ /* 0x000fe20003f25270 */
[----:B------:R-:W-:-:S12]  /*0790*/  BSSY.RECONVERGENT B3, `(.L_x_27) ;  /* 0x0000061000037945 */ /* 0x000fd80003800200 */
[----:B------:R-:W-:Y:S05]  /*07a0*/  @!P1 BRA `(.L_x_28) ;  /* 0x00000004007c9947 */ /* 0x000fea0003800000 */
[----:B------:R-:W0:Y:S02]  /*07b0*/  LDC.64 R18, c[0x0][0x380] ;  /* 0x0000e000ff127b82 */ /* 0x000e240000000a00 */
[----:B0-----:R-:W-:-:S06]  /*07c0*/  IMAD.WIDE R18, R22, 0x8, R18 ;  /* 0x0000000816127825 */ /* 0x001fcc00078e0212 */
[----:B------:R-:W2:Y:S02]  /*07d0*/  LDG.E.64.CONSTANT R18, desc[UR6][R18.64] ;  /* 0x0000000612127981 */ /* 0x000ea4000c1e9b00 */
[----:B--2---:R-:W-:Y:S01]  /*07e0*/  FADD R5, R3, -R19 ;  /* 0x8000001303057221 */ /* 0x004fe20000000000 */
[----:B------:R-:W-:-:S03]  /*07f0*/  FADD R0, R2, -R18 ;  /* 0x8000001202007221 */ /* 0x000fc60000000000 */
[----:B------:R-:W-:-:S04]  /*0800*/  FMUL R5, R5, R5 ;  /* 0x0000000505057220 */ /* 0x000fc80000400000 */
[----:B------:R-:W-:-:S05]  /*0810*/  FFMA R0, R0, R0, R5 ;  /* 0x0000000000007223 */ /* 0x000fca0000000005 */
[----:B------:R-:W-:-:S13]  /*0820*/  FSETP.GE.AND P1, PT, R0, R14, PT ;  /* 0x0000000e0000720b */ /* 0x000fda0003f26000 */
[----:B------:R-:W-:Y:S05]  /*0830*/  @P1 BRA `(.L_x_28) ;  /* 0x0000000400581947 */ /* 0x000fea0003800000 */
[----:B------:R-:W-:Y:S01]  /*0840*/  IADD3 R18, PT, PT, R0, -0xd000000, RZ ;  /* 0xf300000000127810 */ /* 0x000fe20007ffe0ff */
[----:B------:R0:W1:Y:S01]  /*0850*/  MUFU.RSQ R5, R0 ;  /* 0x0000000000057308 */ /* 0x0000620000001400 */
[----:B------:R-:W-:Y:S02]  /*0860*/  BSSY.RECONVERGENT B0, `(.L_x_29) ;  /* 0x000000b000007945 */ /* 0x000fe40003800200 */
[----:B------:R-:W-:-:S13]  /*0870*/  ISETP.GT.U32.AND P1, PT, R18, 0x727fffff, PT ;  /* 0x727fffff1200780c */ /* 0x000fda0003f24070 */
[----:B0-----:R-:W-:Y:S05]  /*0880*/  @!P1 BRA `(.L_x_30) ;  /* 0x0000000000109947 */ /* 0x001fea0003800000 */
[----:B------:R-:W-:-:S07]  /*0890*/  MOV R23, 0x8b0 ;  /* 0x000008b000177802 */ /* 0x000fce0000000f00 */
[----:B-1---5:R-:W-:Y:S05]  /*08a0*/  CALL.REL.NOINC `($__internal_2_$__cuda_sm20_sqrt_rn_f32_slowpath) ;  /* 0x0000001800407944 */ /* 0x022fea0003c00000 */
[----:B------:R-:W-:Y:S01]  /*08b0*/  IMAD.MOV.U32 R19, RZ, RZ, R5 ;  /* 0x000000ffff137224 */ /* 0x000fe200078e0005 */
[----:B------:R-:W-:Y:S06]  /*08c0*/  BRA `(.L_x_31) ;  /* 0x0000000000107947 */ /* 0x000fec0003800000 */
.L_x_30:
[----:B-1----:R-:W-:Y:S01]  /*08d0*/  FMUL.FTZ R19, R0, R5 ;  /* 0x0000000500137220 */ /* 0x002fe20000410000 */
[----:B------:R-:W-:-:S03]  /*08e0*/  FMUL.FTZ R5, R5, 0.5 ;  /* 0x3f00000005057820 */ /* 0x000fc60000410000 */
[----:B------:R-:W-:-:S04]  /*08f0*/  FFMA R0, -R19, R19, R0 ;  /* 0x0000001313007223 */ /* 0x000fc80000000100 */
[----:B------:R-:W-:-:S07]  /*0900*/  FFMA R19, R0, R5, R19 ;  /* 0x0000000500137223 */ /* 0x000fce0000000013 */
.L_x_31:
[----:B------:R-:W-:Y:S05]  /*0910*/  BSYNC.RECONVERGENT B0 ;  /* 0x0000000000007941 */ /* 0x000fea0003800200 */
.L_x_29:
[----:B------:R-:W0:Y:S01]  /*0920*/  LDC R20, c[0x0][0x3b8] ;  /* 0x0000ee00ff147b82 */ /* 0x000e220000000800 */
[----:B------:R-:W-:Y:S01]  /*0930*/  BSSY.RECONVERGENT B4, `(.L_x_32) ;  /* 0x000000f000047945 */ /* 0x000fe20003800200 */
[----:B0-----:R-:W0:Y:S08]  /*0940*/  MUFU.RCP R0, R20 ;  /* 0x0000001400007308 */ /* 0x001e300000001000 */
[----:B------:R-:W1:Y:S01]  /*0950*/  FCHK P1, R19, R20 ;  /* 0x0000001413007302 */ /* 0x000e620000020000 */
[----:B0-----:R-:W-:-:S04]  /*0960*/  FFMA R5, R0, -R20, 1 ;  /* 0x3f80000000057423 */ /* 0x001fc80000000814 */
[----:B------:R-:W-:-:S04]  /*0970*/  FFMA R0, R0, R5, R0 ;  /* 0x0000000500007223 */ /* 0x000fc80000000000 */
[----:B------:R-:W-:-:S04]  /*0980*/  FFMA R18, R0, R19, RZ ;  /* 0x0000001300127223 */ /* 0x000fc800000000ff */
[----:B------:R-:W-:-:S04]  /*0990*/  FFMA R5, R18, -R20, R19 ;  /* 0x8000001412057223 */ /* 0x000fc80000000013 */
[----:B------:R-:W-:Y:S01]  /*09a0*/  FFMA R5, R0, R5, R18 ;  /* 0x0000000500057223 */ /* 0x000fe20000000012 */
[----:B-1----:R-:W-:Y:S06]  /*09b0*/  @!P1 BRA `(.L_x_33) ;  /* 0x0000000000189947 */ /* 0x002fec0003800000 */
[----:B------:R-:W0:Y:S01]  /*09c0*/  LDCU UR8, c[0x0][0x3b8] ;  /* 0x00007700ff0877ac */ /* 0x000e220008000800 */
[----:B------:R-:W-:Y:S02]  /*09d0*/  MOV R5, R19 ;  /* 0x0000001300057202 */ /* 0x000fe40000000f00 */
[----:B------:R-:W-:Y:S02]  /*09e0*/  MOV R20, 0xa10 ;  /* 0x00000a1000147802 */ /* 0x000fe40000000f00 */
[----:B0-----:R-:W-:-:S07]  /*09f0*/  MOV R0, UR8 ;  /* 0x0000000800007c02 */ /* 0x001fce0008000f00 */
[----:B-----5:R-:W-:Y:S05]  /*0a00*/  CALL.REL.NOINC `($__internal_3_$__cuda_sm3x_div_rn_noftz_f32_slowpath) ;  /* 0x0000001800407944 */ /* 0x020fea0003c00000 */
[----:B------:R-:W-:-:S07]  /*0a10*/  MOV R5, R0 ;  /* 0x0000000000057202 */ /* 0x000fce0000000f00 */
.L_x_33:
[----:B------:R-:W-:Y:S05]  /*0a20*/  BSYNC.RECONVERGENT B4 ;  /* 0x0000000000047941 */ /* 0x000fea0003800200 */
.L_x_32:
[----:B------:R-:W0:Y:S08]  /*0a30*/  LDC.64 R20, c[0x0][0x390] ;  /* 0x0000e400ff147b82 */ /* 0x000e300000000a00 */
[----:B------:R-:W1:Y:S01]  /*0a40*/  LDC.64 R18, c[0x0][0x388] ;  /* 0x0000e200ff127b82 */ /* 0x000e620000000a00 */
[----:B0-----:R-:W-:-:S06]  /*0a50*/  IMAD.WIDE R20, R22, 0x4, R20 ;  /* 0x0000000416147825 */ /* 0x001fcc00078e0214 */
[----:B------:R-:W2:Y:S01]  /*0a60*/  LDG.E.CONSTANT R20, desc[UR6][R20.64] ;  /* 0x0000000614147981 */ /* 0x000ea2000c1e9900 */
[----:B-1----:R-:W-:-:S06]  /*0a70*/  IMAD.WIDE R18, R22, 0x8, R18 ;  /* 0x0000000816127825 */ /* 0x002fcc00078e0212 */
[----:B------:R-:W5:Y:S01]  /*0a80*/  LDG.E.64.CONSTANT R18, desc[UR6][R18.64] ;  /* 0x0000000612127981 */ /* 0x000f62000c1e9b00 */
[----:B------:R-:W-:Y:S02]  /*0a90*/  HFMA2 R25, -RZ, RZ, 3.7421875, 0 ;  /* 0x437c0000ff197431 */ /* 0x000fe400000001ff */
[----:B------:R-:W-:Y:S01]  /*0aa0*/  IMAD.MOV.U32 R23, RZ, RZ, 0x3bbb989d ;  /* 0x3bbb989dff177424 */ /* 0x000fe200078e00ff */
[----:B------:R-:W-:Y:S01]  /*0ab0*/  FSETP.GEU.AND P2, PT, R5, 1, PT ;  /* 0x3f8000000500780b */ /* 0x000fe20003f4e000 */
[----:B------:R-:W-:Y:S01]  /*0ac0*/  BSSY.RECONVERGENT B0, `(.L_x_34) ;  /* 0x000001e000007945 */ /* 0x000fe20003800200 */
[----:B------:R-:W-:Y:S01]  /*0ad0*/  MOV R29, UR5 ;  /* 0x00000005001d7c02 */ /* 0x000fe20008000f00 */
[----:B--2---:R-:W-:-:S04]  /*0ae0*/  FFMA.SAT R0, R20, R23, 0.5 ;  /* 0x3f00000014007423 */ /* 0x004fc80000002017 */
[----:B------:R-:W-:-:S04]  /*0af0*/  FFMA.RM R0, R0, R25, 12582913 ;  /* 0x4b40000100007423 */ /* 0x000fc80000004019 */
[C---:B------:R-:W-:Y:S01]  /*0b00*/  FADD R23, R0.reuse, -12583039 ;  /* 0xcb40007f00177421 */ /* 0x040fe20000000000 */
[----:B------:R-:W-:Y:S01]  /*0b10*/  SHF.L.U32 R21, R0, 0x17, RZ ;  /* 0x0000001700157819 */ /* 0x000fe200000006ff */
[----:B------:R-:W-:Y:S02]  /*0b20*/  @!P2 FMUL R0, R5, R5 ;  /* 0x000000050500a220 */ /* 0x000fe40000400000 */
[----:B------:R-:W-:-:S04]  /*0b30*/  FFMA R23, R20, 1.4426950216293334961, -R23 ;  /* 0x3fb8aa3b14177823 */ /* 0x000fc80000000817 */
[----:B------:R-:W-:-:S06]  /*0b40*/  FFMA R23, R20, 1.925963033500011079e-08, R23 ;  /* 0x32a5706014177823 */ /* 0x000fcc0000000017 */
[----:B------:R-:W0:Y:S02]  /*0b50*/  MUFU.EX2 R23, R23 ;  /* 0x0000001700177308 */ /* 0x000e240000000800 */
[----:B0-----:R-:W-:Y:S01]  /*0b60*/  FFMA R20, R21, R23, R12 ;  /* 0x0000001715147223 */ /* 0x001fe2000000000c */
[----:B------:R-:W-:-:S03]  /*0b70*/  @!P2 IMAD.MOV.U32 R21, RZ, RZ, 0x3fc00000 ;  /* 0x3fc00000ff15a424 */ /* 0x000fc600078e00ff */
[----:B------:R-:W-:Y:S01]  /*0b80*/  FMUL R20, R20, 0.5 ;  /* 0x3f00000014147820 */ /* 0x000fe20000400000 */
[C---:B------:R-:W-:Y:S01]  /*0b90*/  @!P2 FFMA R26, R0.reuse, -R21, 1 ;  /* 0x3f800000001aa423 */ /* 0x040fe20000000815 */
[----:B------:R-:W-:Y:S02]  /*0ba0*/  @!P2 FMUL R21, R0, R5 ;  /* 0x000000050015a220 */ /* 0x000fe40000400000 */
[----:B------:R-:W0:Y:S02]  /*0bb0*/  MUFU.RCP R25, R20 ;  /* 0x0000001400197308 */ /* 0x000e240000001000 */
[----:B------:R-:W-:-:S04]  /*0bc0*/  @!P2 FFMA R21, R21, 0.75, R26 ;  /* 0x3f4000001515a823 */ /* 0x000fc8000000001a */
[----:B------:R-:W-:Y:S02]  /*0bd0*/  @!P2 FMUL R23, R4, R21 ;  /* 0x000000150417a220 */ /* 0x000fe40000400000 */
[----:B------:R1:W2:Y:S01]  /*0be0*/  FCHK P1, R29, R20 ;  /* 0x000000141d007302 */ /* 0x0002a20000020000 */
[----:B0-----:R-:W-:-:S04]  /*0bf0*/  FFMA R28, -R20, R25, 1 ;  /* 0x3f800000141c7423 */ /* 0x001fc80000000119 */
[----:B------:R-:W-:-:S04]  /*0c00*/  FFMA R0, R25, R28, R25 ;  /* 0x0000001c19007223 */ /* 0x000fc80000000019 */
[----:B------:R-:W-:-:S04]  /*0c10*/  FFMA R25, R0, UR5, RZ ;  /* 0x0000000500197c23 */ /* 0x000fc800080000ff */
[----:B------:R-:W-:Y:S01]  /*0c20*/  FFMA R27, -R20, R25, UR5 ;  /* 0x00000005141b7e23 */ /* 0x000fe20008000119 */
[----:B-12---:R-:W-:Y:S06]  /*0c30*/  @!P2 BRA `(.L_x_35) ;  /* 0x000000000018a947 */ /* 0x006fec0003800000 */
[----:B------:R-:W-:Y:S02]  /*0c40*/  FSETP.GEU.AND P2, PT, R5, 2, PT ;  /* 0x400000000500780b */ /* 0x000fe40003f4e000 */
[----:B------:R-:W-:-:S11]  /*0c50*/  MOV R23, RZ ;  /* 0x000000ff00177202 */ /* 0x000fd60000000f00 */
[----:B------:R-:W-:-:S04]  /*0c60*/  @!P2 FADD R26, -R5, 2 ;  /* 0x40000000051aa421 */ /* 0x000fc80000000100 */
[----:B------:R-:W-:-:S04]  /*0c70*/  @!P2 FMUL R5, R15, R26 ;  /* 0x0000001a0f05a220 */ /* 0x000fc80000400000 */
[----:B------:R-:W-:-:S04]  /*0c80*/  @!P2 FMUL R5, R26, R5 ;  /* 0x000000051a05a220 */ /* 0x000fc80000400000 */
[----:B------:R-:W-:-:S07]  /*0c90*/  @!P2 FMUL R23, R26, R5 ;  /* 0x000000051a17a220 */ /* 0x000fce0000400000 */
.L_x_35:
[----:B------:R-:W-:Y:S05]  /*0ca0*/  BSYNC.RECONVERGENT B0 ;  /* 0x0000000000007941 */ /* 0x000fea0003800200 */
.L_x_34:
[----:B------:R-:W-:Y:S01]  /*0cb0*/  BSSY.RECONVERGENT B4, `(.L_x_36) ;  /* 0x000000a000047945 */ /* 0x000fe20003800200 */
[----:B------:R-:W-:Y:S01]  /*0cc0*/  FFMA R0, R0, R27, R25 ;  /* 0x0000001b00007223 */ /* 0x000fe20000000019 */
[----:B-----5:R-:W-:Y:S01]  /*0cd0*/  FADD R25, -R6, R18 ;  /* 0x0000001206197221 */ /* 0x020fe20000000100 */
[----:B------:R-:W-:Y:S01]  /*0ce0*/  FADD R26, -R7, R19 ;  /* 0x00000013071a7221 */ /* 0x000fe20000000100 */
[----:B------:R-:W-:Y:S06]  /*0cf0*/  @!P1 BRA `(.L_x_37) ;  /* 0x0000000000149947 */ /* 0x000fec0003800000 */
[----:B------:R-:W0:Y:S01]  /*0d00*/  LDCU UR8, c[0x0][0x3b4] ;  /* 0x00007680ff0877ac */ /* 0x000e220008000800 */
[----:B------:R-:W-:Y:S02]  /*0d10*/  MOV R0, R20 ;  /* 0x0000001400007202 */ /* 0x000fe40000000f00 */
[----:B------:R-:W-:Y:S02]  /*0d20*/  MOV R20, 0xd50 ;  /* 0x00000d5000147802 */ /* 0x000fe40000000f00 */
[----:B0-----:R-:W-:-:S07]  /*0d30*/  MOV R5, UR8 ;  /* 0x0000000800057c02 */ /* 0x001fce0008000f00 */
[----:B------:R-:W-:Y:S05]  /*0d40*/  CALL.REL.NOINC `($__internal_3_$__cuda_sm3x_div_rn_noftz_f32_slowpath) ;  /* 0x0000001400707944 */ /* 0x000fea0003c00000 */
.L_x_37:
[----:B------:R-:W-:Y:S05]  /*0d50*/  BSYNC.RECONVERGENT B4 ;  /* 0x0000000000047941 */ /* 0x000fea0003800200 */
.L_x_36:
[-C--:B------:R-:W-:Y:S01]  /*0d60*/  FMUL R25, R25, R0.reuse ;  /* 0x0000000019197220 */ /* 0x080fe20000400000 */
[----:B------:R-:W-:-:S03]  /*0d70*/  FMUL R26, R26, R0 ;  /* 0x000000001a1a7220 */ /* 0x000fc60000400000 */
[-C--:B------:R-:W-:Y:S01]  /*0d80*/  FFMA R16, R25, R23.reuse, R16 ;  /* 0x0000001719107223 */ /* 0x080fe20000000010 */
[----:B------:R-:W-:-:S07]  /*0d90*/  FFMA R17, R26, R23, R17 ;  /* 0x000000171a117223 */ /* 0x000fce0000000011 */
.L_x_28:
[----:B------:R-:W-:Y:S05]  /*0da0*/  BSYNC.RECONVERGENT B3 ;  /* 0x0000000000037941 */ /* 0x000fea0003800200 */
.L_x_27:
[----:B------:R-:W0:Y:S02]  /*0db0*/  LDC.64 R18, c[0x0][0x3a8] ;  /* 0x0000ea00ff127b82 */ /* 0x000e240000000a00 */
[----:B0-----:R-:W-:-:S06]  /*0dc0*/  IMAD.WIDE R22, R22, 0x4, R18 ;  /* 0x0000000416167825 */ /* 0x001fcc00078e0212 */
[----:B------:R-:W2:Y:S02]  /*0dd0*/  LDG.E.CONSTANT R22, desc[UR6][R22.64] ;  /* 0x0000000616167981 */ /* 0x000ea4000c1e9900 */
[----:B--2---:R-:W-:-:S13]  /*0de0*/  ISETP.NE.AND P1, PT, R22, -0x1, PT ;  /* 0xffffffff1600780c */ /* 0x004fda0003f25270 */
[----:B------:R-:W-:Y:S05]  /*0df0*/  @P1 BRA `(.L_x_38) ;  /* 0xfffffff800601947 */ /* 0x000fea000383ffff */
.L_x_26:
[----:B------:R-:W-:Y:S05]  /*0e00*/  BSYNC.RECONVERGENT B2 ;  /* 0x0000000000027941 */ /* 0x000fea0003800200 */
.L_x_25:
[----:B------:R-:W0:Y:S01]  /*0e10*/  LDCU UR5, c[0x0][0x3c0] ;  /* 0x00007800ff0577ac */ /* 0x000e220008000800 */
[----:B------:R-:W-:Y:S01]  /*0e20*/  BSSY.RECONVERGENT B2, `(.L_x_39) ;  /* 0x0000071000027945 */ /* 0x000fe20003800200 */
[----:B------:R-:W1:Y:S01]  /*0e30*/  LDCU UR8, c[0x0][0x3b4] ;  /* 0x00007680ff0877ac */ /* 0x000e620008000800 */
[----:B0-----:R-:W-:-:S13]  /*0e40*/  ISETP.GE.U32.OR P1, PT, R11, UR5, P0 ;  /* 0x000000050b007c0c */ /* 0x001fda0008726470 */
[----:B-1----:R-:W-:Y:S05]  /*0e50*/  @P1 BRA `(.L_x_40) ;  /* 0x0000000400b41947 */ /* 0x002fea0003800000 */
[----:B------:R-:W0:Y:S01]  /*0e60*/  LDC.64 R18, c[0x0][0x3a0] ;  /* 0x0000e800ff127b82 */ /* 0x000e220000000a00 */
[----:B------:R-:W-:-:S04]  /*0e70*/  IMAD.IADD R5, R11, 0x1, R24 ;  /* 0x000000010b057824 */ /* 0x000fc800078e0218 */
[----:B0-----:R-:W-:-:S05]  /*0e80*/  IMAD.WIDE R18, R5, 0x4, R18 ;  /* 0x0000000405127825 */ /* 0x001fca00078e0212 */
[----:B------:R-:W2:Y:S02]  /*0e90*/  LDG.E.CONSTANT R22, desc[UR6][R18.64] ;  /* 0x0000000612167981 */ /* 0x000ea4000c1e9900 */
[----:B--2---:R-:W-:-:S13]  /*0ea0*/  ISETP.NE.AND P1, PT, R22, -0x1, PT ;  /* 0xffffffff1600780c */ /* 0x004fda0003f25270 */
[----:B------:R-:W-:Y:S05]  /*0eb0*/  @!P1 BRA `(.L_x_40) ;  /* 0x00000004009c9947 */ /* 0x000fea0003800000 */
.L_x_53:
        /* <DEDUP_REMOVED lines=19> */
[----:B------:R-:W-:Y:S05]  /*0ff0*/  BRA `(.L_x_45) ;  /* 0x0000000000107947 */ /* 0x000fea0003800000 */
.L_x_44:
[----:B-1----:R-:W-:Y:S01]  /*1000*/  FMUL.FTZ R5, R0, R19 ;  /* 0x0000001300057220 */ /* 0x002fe20000410000 */
[----:B------:R-:W-:-:S03]  /*1010*/  FMUL.FTZ R18, R19, 0.5 ;  /* 0x3f00000013127820 */ /* 0x000fc60000410000 */
[----:B------:R-:W-:-:S04]  /*1020*/  FFMA R0, -R5, R5, R0 ;  /* 0x0000000505007223 */ /* 0x000fc80000000100 */
[----:B------:R-:W-:-:S07]  /*1030*/  FFMA R5, R0, R18, R5 ;  /* 0x0000001200057223 */ /* 0x000fce0000000005 */
.L_x_45:
[----:B------:R-:W-:Y:S05]  /*1040*/  BSYNC.RECONVERGENT B0 ;  /* 0x0000000000007941 */ /* 0x000fea0003800200 */
.L_x_43:
        /* <DEDUP_REMOVED lines=11> */
[----:B------:R-:W-:Y:S02]  /*1100*/  MOV R20, 0x1130 ;  /* 0x0000113000147802 */ /* 0x000fe40000000f00 */
[----:B0-----:R-:W-:-:S07]  /*1110*/  MOV R0, UR5 ;  /* 0x0000000500007c02 */ /* 0x001fce0008000f00 */
[----:B-----5:R-:W-:Y:S05]  /*1120*/  CALL.REL.NOINC `($__internal_3_$__cuda_sm3x_div_rn_noftz_f32_slowpath) ;  /* 0x0000001000787944 */ /* 0x020fea0003c00000 */
.L_x_47:
[----:B------:R-:W-:Y:S05]  /*1130*/  BSYNC.RECONVERGENT B4 ;  /* 0x0000000000047941 */ /* 0x000fea0003800200 */
.L_x_46:
[----:B------:R-:W-:Y:S01]  /*1140*/  FSETP.GEU.AND P1, PT, R0, 1, PT ;  /* 0x3f8000000000780b */ /* 0x000fe20003f2e000 */
[----:B------:R-:W-:-:S12]  /*1150*/  BSSY.RECONVERGENT B0, `(.L_x_48) ;  /* 0x0000010000007945 */ /* 0x000fd80003800200 */
[----:B------:R-:W-:Y:S05]  /*1160*/  @!P1 BRA `(.L_x_49) ;  /* 0x0000000000209947 */ /* 0x000fea0003800000 */
[----:B------:R-:W-:Y:S01]  /*1170*/  FSETP.GEU.AND P1, PT, R0, 2, PT ;  /* 0x400000000000780b */ /* 0x000fe20003f2e000 */
[----:B------:R-:W-:-:S12]  /*1180*/  HFMA2 R23, -RZ, RZ, 0, 0 ;  /* 0x00000000ff177431 */ /* 0x000fd800000001ff */
[----:B------:R-:W-:Y:S05]  /*1190*/  @P1 BRA `(.L_x_50) ;  /* 0x00000000002c1947 */ /* 0x000fea0003800000 */
[----:B------:R-:W-:-:S04]  /*11a0*/  FADD R0, -R0, 2 ;  /* 0x4000000000007421 */ /* 0x000fc80000000100 */
[----:B------:R-:W-:-:S04]  /*11b0*/  FMUL R5, R15, R0 ;  /* 0x000000000f057220 */ /* 0x000fc80000400000 */
[----:B------:R-:W-:-:S04]  /*11c0*/  FMUL R5, R0, R5 ;  /* 0x0000000500057220 */ /* 0x000fc80000400000 */
[----:B------:R-:W-:Y:S01]  /*11d0*/  FMUL R23, R0, R5 ;  /* 0x0000000500177220 */ /* 0x000fe20000400000 */
[----:B------:R-:W-:Y:S06]  /*11e0*/  BRA `(.L_x_50) ;  /* 0x0000000000187947 */ /* 0x000fec0003800000 */
.L_x_49:
[----:B------:R-:W-:Y:S01]  /*11f0*/  FMUL R5, R0, R0 ;  /* 0x0000000000057220 */ /* 0x000fe20000400000 */
[----:B------:R-:W-:-:S03]  /*1200*/  IMAD.MOV.U32 R18, RZ, RZ, 0x3fc00000 ;  /* 0x3fc00000ff127424 */ /* 0x000fc600078e00ff */
[C---:B------:R-:W-:Y:S01]  /*1210*/  FMUL R0, R5.reuse, R0 ;  /* 0x0000000005007220 */ /* 0x040fe20000400000 */
[----:B------:R-:W-:-:S04]  /*1220*/  FFMA R5, R5, -R18, 1 ;  /* 0x3f80000005057423 */ /* 0x000fc80000000812 */
[----:B------:R-:W-:-:S04]  /*1230*/  FFMA R5, R0, 0.75, R5 ;  /* 0x3f40000000057823 */ /* 0x000fc80000000005 */
[----:B------:R-:W-:-:S07]  /*1240*/  FMUL R23, R4, R5 ;  /* 0x0000000504177220 */ /* 0x000fce0000400000 */
.L_x_50:
[----:B------:R-:W-:Y:S05]  /*1250*/  BSYNC.RECONVERGENT B0 ;  /* 0x0000000000007941 */ /* 0x000fea0003800200 */
.L_x_48:
[----:B------:R-:W0:Y:S08]  /*1260*/  LDC.64 R18, c[0x0][0x390] ;  /* 0x0000e400ff127b82 */ /* 0x000e300000000a00 */
[----:B------:R-:W1:Y:S01]  /*1270*/  LDC.64 R24, c[0x0][0x388] ;  /* 0x0000e200ff187b82 */ /* 0x000e620000000a00 */
[----:B0-----:R-:W-:-:S06]  /*1280*/  IMAD.WIDE R18, R22, 0x4, R18 ;  /* 0x0000000416127825 */ /* 0x001fcc00078e0212 */
[----:B------:R-:W2:Y:S01]  /*1290*/  LDG.E.CONSTANT R18, desc[UR6][R18.64] ;  /* 0x0000000612127981 */ /* 0x000ea2000c1e9900 */
[----:B-1----:R-:W-:-:S06]  /*12a0*/  IMAD.WIDE R24, R22, 0x8, R24 ;  /* 0x0000000816187825 */ /* 0x002fcc00078e0218 */
[----:B------:R-:W3:Y:S01]  /*12b0*/  LDG.E.64.CONSTANT R24, desc[UR6][R24.64] ;  /* 0x0000000618187981 */ /* 0x000ee2000c1e9b00 */
[----:B------:R-:W-:Y:S01]  /*12c0*/  HFMA2 R21, -RZ, RZ, 3.7421875, 0 ;  /* 0x437c0000ff157431 */ /* 0x000fe200000001ff */
[----:B------:R-:W-:Y:S01]  /*12d0*/  MOV R5, 0x3bbb989d ;  /* 0x3bbb989d00057802 */ /* 0x000fe20000000f00 */
[----:B------:R-:W-:Y:S04]  /*12e0*/  BSSY.RECONVERGENT B4, `(.L_x_51) ;  /* 0x000001a000047945 */ /* 0x000fe80003800200 */
[----:B--2---:R-:W-:-:S04]  /*12f0*/  FFMA.SAT R0, R18, R5, 0.5 ;  /* 0x3f00000012007423 */ /* 0x004fc80000002005 */
[----:B------:R-:W-:Y:S01]  /*1300*/  FFMA.RM R0, R0, R21, 12582913 ;  /* 0x4b40000100007423 */ /* 0x000fe20000004015 */
[----:B------:R-:W-:-:S03]  /*1310*/  IMAD.U32 R21, RZ, RZ, UR8 ;  /* 0x00000008ff157e24 */ /* 0x000fc6000f8e00ff */
[C---:B------:R-:W-:Y:S01]  /*1320*/  FADD R5, R0.reuse, -12583039 ;  /* 0xcb40007f00057421 */ /* 0x040fe20000000000 */
[----:B------:R-:W-:Y:S01]  /*1330*/  SHF.L.U32 R19, R0, 0x17, RZ ;  /* 0x0000001700137819 */ /* 0x000fe200000006ff */
[----:B---3-5:R-:W-:Y:S01]  /*1340*/  FADD R24, -R6, R24 ;  /* 0x0000001806187221 */ /* 0x028fe20000000100 */
[----:B------:R-:W-:Y:S01]  /*1350*/  FADD R25, -R7, R25 ;  /* 0x0000001907197221 */ /* 0x000fe20000000100 */
[----:B------:R-:W-:-:S04]  /*1360*/  FFMA R5, R18, 1.4426950216293334961, -R5 ;  /* 0x3fb8aa3b12057823 */ /* 0x000fc80000000805 */
[----:B------:R-:W-:-:S06]  /*1370*/  FFMA R5, R18, 1.925963033500011079e-08, R5 ;  /* 0x32a5706012057823 */ /* 0x000fcc0000000005 */
[----:B------:R-:W0:Y:S02]  /*1380*/  MUFU.EX2 R5, R5 ;  /* 0x0000000500057308 */ /* 0x000e240000000800 */
[----:B0-----:R-:W-:-:S04]  /*1390*/  FFMA R19, R19, R5, R12 ;  /* 0x0000000513137223 */ /* 0x001fc8000000000c */
[----:B------:R-:W-:-:S04]  /*13a0*/  FMUL R20, R19, 0.5 ;  /* 0x3f00000013147820 */ /* 0x000fc80000400000 */
[----:B------:R-:W0:Y:S08]  /*13b0*/  MUFU.RCP R0, R20 ;  /* 0x0000001400007308 */ /* 0x000e300000001000 */
[----:B------:R-:W1:Y:S01]  /*13c0*/  FCHK P1, R21, R20 ;  /* 0x0000001415007302 */ /* 0x000e620000020000 */
[----:B0-----:R-:W-:-:S04]  /*13d0*/  FFMA R19, -R20, R0, 1 ;  /* 0x3f80000014137423 */ /* 0x001fc80000000100 */
[----:B------:R-:W-:-:S04]  /*13e0*/  FFMA R0, R0, R19, R0 ;  /* 0x0000001300007223 */ /* 0x000fc80000000000 */
[----:B------:R-:W-:-:S04]  /*13f0*/  FFMA R19, R0, UR8, RZ ;  /* 0x0000000800137c23 */ /* 0x000fc800080000ff */
[----:B------:R-:W-:-:S04]  /*1400*/  FFMA R18, -R20, R19, UR8 ;  /* 0x0000000814127e23 */ /* 0x000fc80008000113 */
[----:B------:R-:W-:Y:S01]  /*1410*/  FFMA R0, R0, R18, R19 ;  /* 0x0000001200007223 */ /* 0x000fe20000000013 */
[----:B-1----:R-:W-:Y:S06]  /*1420*/  @!P1 BRA `(.L_x_52) ;  /* 0x0000000000149947 */ /* 0x002fec0003800000 */
[----:B------:R-:W0:Y:S01]  /*1430*/  LDCU UR5, c[0x0][0x3b4] ;  /* 0x00007680ff0577ac */ /* 0x000e220008000800 */
[----:B------:R-:W-:Y:S02]  /*1440*/  MOV R0, R20 ;  /* 0x0000001400007202 */ /* 0x000fe40000000f00 */
[----:B------:R-:W-:Y:S02]  /*1450*/  MOV R20, 0x1480 ;  /* 0x0000148000147802 */ /* 0x000fe40000000f00 */
[----:B0-----:R-:W-:-:S07]  /*1460*/  MOV R5, UR5 ;  /* 0x0000000500057c02 */ /* 0x001fce0008000f00 */
[----:B------:R-:W-:Y:S05]  /*1470*/  CALL.REL.NOINC `($__internal_3_$__cuda_sm3x_div_rn_noftz_f32_slowpath) ;  /* 0x0000000c00a47944 */ /* 0x000fea0003c00000 */
.L_x_52:
[----:B------:R-:W-:Y:S05]  /*1480*/  BSYNC.RECONVERGENT B4 ;  /* 0x0000000000047941 */ /* 0x000fea0003800200 */
.L_x_51:
[-C--:B------:R-:W-:Y:S01]  /*1490*/  FMUL R5, R24, R0.reuse ;  /* 0x0000000018057220 */ /* 0x080fe20000400000 */
[----:B------:R-:W-:-:S03]  /*14a0*/  FMUL R0, R25, R0 ;  /* 0x0000000019007220 */ /* 0x000fc60000400000 */
[-C--:B------:R-:W-:Y:S01]  /*14b0*/  FFMA R16, R5, R23.reuse, R16 ;  /* 0x0000001705107223 */ /* 0x080fe20000000010 */
[----:B------:R-:W-:-:S07]  /*14c0*/  FFMA R17, R0, R23, R17 ;  /* 0x0000001700117223 */ /* 0x000fce0000000011 */
.L_x_42:
[----:B------:R-:W-:Y:S05]  /*14d0*/  BSYNC.RECONVERGENT B3 ;  /* 0x0000000000037941 */ /* 0x000fea0003800200 */
.L_x_41:
[----:B------:R-:W0:Y:S02]  /*14e0*/  LDC.64 R18, c[0x0][0x3a8] ;  /* 0x0000ea00ff127b82 */ /* 0x000e240000000a00 */
[----:B0-----:R-:W-:-:S06]  /*14f0*/  IMAD.WIDE R22, R22, 0x4, R18 ;  /* 0x0000000416167825 */ /* 0x001fcc00078e0212 */
[----:B------:R-:W2:Y:S02]  /*1500*/  LDG.E.CONSTANT R22, desc[UR6][R22.64] ;  /* 0x0000000616167981 */ /* 0x000ea4000c1e9900 */
[----:B--2---:R-:W-:-:S13]  /*1510*/  ISETP.NE.AND P1, PT, R22, -0x1, PT ;  /* 0xffffffff1600780c */ /* 0x004fda0003f25270 */
[----:B------:R-:W-:Y:S05]  /*1520*/  @P1 BRA `(.L_x_53) ;  /* 0xfffffff800641947 */ /* 0x000fea000383ffff */
.L_x_40:
[----:B------:R-:W-:Y:S05]  /*1530*/  BSYNC.RECONVERGENT B2 ;  /* 0x0000000000027941 */ /* 0x000fea0003800200 */
.L_x_39:
[----:B------:R-:W0:Y:S01]  /*1540*/  LDCU UR5, c[0x0][0x3c0] ;  /* 0x00007800ff0577ac */ /* 0x000e220008000800 */
[----:B------:R-:W-:Y:S01]  /*1550*/  IADD3 R0, PT, PT, R11, 0x1, RZ ;  /* 0x000000010b007810 */ /* 0x000fe20007ffe0ff */
[----:B------:R-:W-:Y:S01]  /*1560*/  BSSY.RECONVERGENT B2, `(.L_x_54) ;  /* 0x000006f000027945 */ /* 0x000fe20003800200 */
[----:B------:R-:W1:Y:S02]  /*1570*/  LDCU UR8, c[0x0][0x3b4] ;  /* 0x00007680ff0877ac */ /* 0x000e640008000800 */
[----:B0-----:R-:W-:-:S13]  /*1580*/  ISETP.GE.U32.OR P0, PT, R0, UR5, P0 ;  /* 0x0000000500007c0c */ /* 0x001fda0008706470 */
[----:B-1----:R-:W-:Y:S05]  /*1590*/  @P0 BRA `(.L_x_55) ;  /* 0x0000000400ac0947 */ /* 0x002fea0003800000 */
[----:B------:R-:W2:Y:S02]  /*15a0*/  LDG.E.CONSTANT R8, desc[UR6][R8.64+0x4] ;  /* 0x0000040608087981 */ /* 0x000ea4000c1e9900 */
[----:B--2---:R-:W-:-:S13]  /*15b0*/  ISETP.NE.AND P0, PT, R8, -0x1, PT ;  /* 0xffffffff0800780c */ /* 0x004fda0003f05270 */
[----:B------:R-:W-:Y:S05]  /*15c0*/  @!P0 BRA `(.L_x_55) ;  /* 0x0000000400a08947 */ /* 0x000fea0003800000 */
[----:B------:R-:W0:Y:S02]  /*15d0*/  LDC R9, c[0x0][0x3b8] ;  /* 0x0000ee00ff097b82 */ /* 0x000e240000000800 */
.L_x_68:
[----:B------:R-:W-:Y:S01]  /*15e0*/  ISETP.NE.AND P0, PT, R8, R13, PT ;  /* 0x0000000d0800720c */ /* 0x000fe20003f05270 */
[----:B------:R-:W-:-:S12]  /*15f0*/  BSSY.RECONVERGENT B3, `(.L_x_56) ;  /* 0x0000060000037945 */ /* 0x000fd80003800200 */
[----:B------:R-:W-:Y:S05]  /*1600*/  @!P0 BRA `(.L_x_57) ;  /* 0x0000000400788947 */ /* 0x000fea0003800000 */
[----:B------:R-:W1:Y:S02]  /*1610*/  LDC.64 R18, c[0x0][0x380] ;  /* 0x0000e000ff127b82 */ /* 0x000e640000000a00 */
[----:B-1----:R-:W-:-:S06]  /*1620*/  IMAD.WIDE R18, R8, 0x8, R18 ;  /* 0x0000000808127825 */ /* 0x002fcc00078e0212 */
[----:B------:R-:W2:Y:S02]  /*1630*/  LDG.E.64.CONSTANT R18, desc[UR6][R18.64] ;  /* 0x0000000612127981 */ /* 0x000ea4000c1e9b00 */
[----:B--2---:R-:W-:Y:S01]  /*1640*/  FADD R5, R3, -R19 ;  /* 0x8000001303057221 */ /* 0x004fe20000000000 */
[----:B------:R-:W-:-:S03]  /*1650*/  FADD R0, R2, -R18 ;  /* 0x8000001202007221 */ /* 0x000fc60000000000 */
[----:B------:R-:W-:-:S04]  /*1660*/  FMUL R5, R5, R5 ;  /* 0x0000000505057220 */ /* 0x000fc80000400000 */
[----:B------:R-:W-:-:S05]  /*1670*/  FFMA R0, R0, R0, R5 ;  /* 0x0000000000007223 */ /* 0x000fca0000000005 */
[----:B------:R-:W-:-:S13]  /*1680*/  FSETP.GE.AND P0, PT, R0, R14, PT ;  /* 0x0000000e0000720b */ /* 0x000fda0003f06000 */
[----:B------:R-:W-:Y:S05]  /*1690*/  @P0 BRA `(.L_x_57) ;  /* 0x0000000400540947 */ /* 0x000fea0003800000 */
[----:B------:R-:W-:Y:S01]  /*16a0*/  VIADD R5, R0, 0xf3000000 ;  /* 0xf300000000057836 */ /* 0x000fe20000000000 */
[----:B------:R1:W2:Y:S01]  /*16b0*/  MUFU.RSQ R19, R0 ;  /* 0x0000000000137308 */ /* 0x0002a20000001400 */
[----:B------:R-:W-:Y:S03]  /*16c0*/  BSSY.RECONVERGENT B0, `(.L_x_58) ;  /* 0x000000a000007945 */ /* 0x000fe60003800200 */
[----:B------:R-:W-:-:S13]  /*16d0*/  ISETP.GT.U32.AND P0, PT, R5, 0x727fffff, PT ;  /* 0x727fffff0500780c */ /* 0x000fda0003f04070 */
[----:B-12---:R-:W-:Y:S05]  /*16e0*/  @!P0 BRA `(.L_x_59) ;  /* 0x00000000000c8947 */ /* 0x006fea0003800000 */
[----:B------:R-:W-:-:S07]  /*16f0*/  MOV R23, 0x1710 ;  /* 0x0000171000177802 */ /* 0x000fce0000000f00 */
[----:B0----5:R-:W-:Y:S05]  /*1700*/  CALL.REL.NOINC `($__internal_2_$__cuda_sm20_sqrt_rn_f32_slowpath) ;  /* 0x0000000800a87944 */ /* 0x021fea0003c00000 */
[----:B------:R-:W-:Y:S05]  /*1710*/  BRA `(.L_x_60) ;  /* 0x0000000000107947 */ /* 0x000fea0003800000 */
.L_x_59:
[----:B------:R-:W-:Y:S01]  /*1720*/  FMUL.FTZ R5, R0, R19 ;  /* 0x0000001300057220 */ /* 0x000fe20000410000 */
[----:B------:R-:W-:-:S03]  /*1730*/  FMUL.FTZ R18, R19, 0.5 ;  /* 0x3f00000013127820 */ /* 0x000fc60000410000 */
[----:B------:R-:W-:-:S04]  /*1740*/  FFMA R0, -R5, R5, R0 ;  /* 0x0000000505007223 */ /* 0x000fc80000000100 */
[----:B------:R-:W-:-:S07]  /*1750*/  FFMA R5, R0, R18, R5 ;  /* 0x0000001200057223 */ /* 0x000fce0000000005 */
.L_x_60:
[----:B------:R-:W-:Y:S05]  /*1760*/  BSYNC.RECONVERGENT B0 ;  /* 0x0000000000007941 */ /* 0x000fea0003800200 */
.L_x_58:
[----:B0-----:R-:W0:Y:S01]  /*1770*/  MUFU.RCP R0, R9 ;  /* 0x0000000900007308 */ /* 0x001e220000001000 */
[----:B------:R-:W-:Y:S07]  /*1780*/  BSSY.RECONVERGENT B4, `(.L_x_61) ;  /* 0x000000c000047945 */ /* 0x000fee0003800200 */
        /* <DEDUP_REMOVED lines=11> */
.L_x_62:
[----:B------:R-:W-:Y:S05]  /*1840*/  BSYNC.RECONVERGENT B4 ;  /* 0x0000000000047941 */ /* 0x000fea0003800200 */
.L_x_61:
        /* <DEDUP_REMOVED lines=11> */
.L_x_64:
[----:B------:R-:W-:Y:S01]  /*1900*/  FMUL R5, R0, R0 ;  /* 0x0000000000057220 */ /* 0x000fe20000400000 */
[----:B------:R-:W-:-:S03]  /*1910*/  MOV R18, 0x3fc00000 ;  /* 0x3fc0000000127802 */ /* 0x000fc60000000f00 */
[C---:B------:R-:W-:Y:S02]  /*1920*/  FMUL R0, R5.reuse, R0 ;  /* 0x0000000005007220 */ /* 0x040fe40000400000 */
[----:B------:R-:W-:-:S04]  /*1930*/  FFMA R5, R5, -R18, 1 ;  /* 0x3f80000005057423 */ /* 0x000fc80000000812 */
[----:B------:R-:W-:-:S04]  /*1940*/  FFMA R5, R0, 0.75, R5 ;  /* 0x3f40000000057823 */ /* 0x000fc80000000005 */
[----:B------:R-:W-:-:S07]  /*1950*/  FMUL R23, R4, R5 ;  /* 0x0000000504177220 */ /* 0x000fce0000400000 */
.L_x_65:
[----:B------:R-:W-:Y:S05]  /*1960*/  BSYNC.RECONVERGENT B0 ;  /* 0x0000000000007941 */ /* 0x000fea0003800200 */
.L_x_63:
[----:B------:R-:W0:Y:S08]  /*1970*/  LDC.64 R20, c[0x0][0x390] ;  /* 0x0000e400ff147b82 */ /* 0x000e300000000a00 */
[----:B------:R-:W1:Y:S01]  /*1980*/  LDC.64 R18, c[0x0][0x388] ;  /* 0x0000e200ff127b82 */ /* 0x000e620000000a00 */
[----:B0-----:R-:W-:-:S06]  /*1990*/  IMAD.WIDE R20, R8, 0x4, R20 ;  /* 0x0000000408147825 */ /* 0x001fcc00078e0214 */
[----:B------:R-:W2:Y:S01]  /*19a0*/  LDG.E.CONSTANT R20, desc[UR6][R20.64] ;  /* 0x0000000614147981 */ /* 0x000ea2000c1e9900 */
[----:B-1----:R-:W-:-:S06]  /*19b0*/  IMAD.WIDE R18, R8, 0x8, R18 ;  /* 0x0000000808127825 */ /* 0x002fcc00078e0212 */
[----:B------:R-:W3:Y:S01]  /*19c0*/  LDG.E.64.CONSTANT R18, desc[UR6][R18.64] ;  /* 0x0000000612127981 */ /* 0x000ee2000c1e9b00 */
[----:B------:R-:W-:Y:S02]  /*19d0*/  HFMA2 R25, -RZ, RZ, 3.7421875, 0 ;  /* 0x437c0000ff197431 */ /* 0x000fe400000001ff */
[----:B------:R-:W-:Y:S01]  /*19e0*/  IMAD.MOV.U32 R5, RZ, RZ, 0x3bbb989d ;  /* 0x3bbb989dff057424 */ /* 0x000fe200078e00ff */
[----:B------:R-:W-:Y:S01]  /*19f0*/  MOV R26, UR8 ;  /* 0x00000008001a7c02 */ /* 0x000fe20008000f00 */
[----:B------:R-:W-:Y:S02]  /*1a00*/  BSSY.RECONVERGENT B4, `(.L_x_66) ;  /* 0x000001a000047945 */ /* 0x000fe40003800200 */
[----:B--2---:R-:W-:-:S04]  /*1a10*/  FFMA.SAT R0, R20, R5, 0.5 ;  /* 0x3f00000014007423 */ /* 0x004fc80000002005 */
[----:B------:R-:W-:-:S04]  /*1a20*/  FFMA.RM R0, R0, R25, 12582913 ;  /* 0x4b40000100007423 */ /* 0x000fc80000004019 */
        /* <DEDUP_REMOVED lines=18> */
[----:B------:R-:W-:Y:S01]  /*1b50*/  IMAD.MOV.U32 R0, RZ, RZ, R25 ;  /* 0x000000ffff007224 */ /* 0x000fe200078e0019 */
[----:B------:R-:W-:Y:S02]  /*1b60*/  MOV R20, 0x1b90 ;  /* 0x00001b9000147802 */ /* 0x000fe40000000f00 */
[----:B0-----:R-:W-:-:S07]  /*1b70*/  MOV R5, UR5 ;  /* 0x0000000500057c02 */ /* 0x001fce0008000f00 */
[----:B------:R-:W-:Y:S05]  /*1b80*/  CALL.REL.NOINC `($__internal_3_$__cuda_sm3x_div_rn_noftz_f32_slowpath) ;  /* 0x0000000400e07944 */ /* 0x000fea0003c00000 */
[----:B------:R-:W-:-:S07]  /*1b90*/  MOV R21, R0 ;  /* 0x0000000000157202 */ /* 0x000fce0000000f00 */
.L_x_67:
[----:B------:R-:W-:Y:S05]  /*1ba0*/  BSYNC.RECONVERGENT B4 ;  /* 0x0000000000047941 */ /* 0x000fea0003800200 */
.L_x_66:
[-C--:B------:R-:W-:Y:S01]  /*1bb0*/  FMUL R5, R22, R21.reuse ;  /* 0x0000001516057220 */ /* 0x080fe20000400000 */
[----:B------:R-:W-:-:S03]  /*1bc0*/  FMUL R24, R24, R21 ;  /* 0x0000001518187220 */ /* 0x000fc60000400000 */
[-C--:B------:R-:W-:Y:S01]  /*1bd0*/  FFMA R16, R5, R23.reuse, R16 ;  /* 0x0000001705107223 */ /* 0x080fe20000000010 */
[----:B------:R-:W-:-:S07]  /*1be0*/  FFMA R17, R24, R23, R17 ;  /* 0x0000001718117223 */ /* 0x000fce0000000011 */
.L_x_57:
[----:B------:R-:W-:Y:S05]  /*1bf0*/  BSYNC.RECONVERGENT B3 ;  /* 0x0000000000037941 */ /* 0x000fea0003800200 */
.L_x_56:
[----:B------:R-:W1:Y:S02]  /*1c00*/  LDC.64 R18, c[0x0][0x3a8] ;  /* 0x0000ea00ff127b82 */ /* 0x000e640000000a00 */
[----:B-1----:R-:W-:-:S05]  /*1c10*/  IMAD.WIDE R18, R8, 0x4, R18 ;  /* 0x0000000408127825 */ /* 0x002fca00078e0212 */
[----:B------:R-:W2:Y:S02]  /*1c20*/  LDG.E.CONSTANT R8, desc[UR6][R18.64] ;  /* 0x0000000612087981 */ /* 0x000ea4000c1e9900 */
[----:B--2---:R-:W-:-:S13]  /*1c30*/  ISETP.NE.AND P0, PT, R8, -0x1, PT ;  /* 0xffffffff0800780c */ /* 0x004fda0003f05270 */
[----:B------:R-:W-:Y:S05]  /*1c40*/  @P0 BRA `(.L_x_68) ;  /* 0xfffffff800640947 */ /* 0x000fea000383ffff */
.L_x_55:
[----:B------:R-:W-:Y:S05]  /*1c50*/  BSYNC.RECONVERGENT B2 ;  /* 0x0000000000027941 */ /* 0x000fea0003800200 */
.L_x_54:
[----:B------:R-:W-:Y:S05]  /*1c60*/  BRA.U UP0, `(.L_x_69) ;  /* 0xffffffe900747547 */ /* 0x000fea000b83ffff */
[----:B------:R-:W1:Y:S01]  /*1c70*/  LDC.64 R2, c[0x0][0x398] ;  /* 0x0000e600ff027b82 */ /* 0x000e620000000a00 */
[----:B------:R-:W2:Y:S02]  /*1c80*/  LDCU UR5, c[0x0][0x3bc] ;  /* 0x00007780ff0577ac */ /* 0x000ea40008000800 */
[----:B--2---:R-:W-:Y:S01]  /*1c90*/  FMUL R16, R16, UR5 ;  /* 0x0000000510107c20 */ /* 0x004fe20008400000 */
[----:B------:R-:W-:Y:S01]  /*1ca0*/  FMUL R17, R17, UR5 ;  /* 0x0000000511117c20 */ /* 0x000fe20008400000 */
[----:B-1----:R-:W-:-:S05]  /*1cb0*/  IMAD.WIDE R2, R13, 0x8, R2 ;  /* 0x000000080d027825 */ /* 0x002fca00078e0202 */
[----:B------:R-:W-:Y:S01]  /*1cc0*/  STG.E.64 desc[UR6][R2.64], R16 ;  /* 0x0000001002007986 */ /* 0x000fe2000c101b06 */
[----:B------:R-:W-:Y:S05]  /*1cd0*/  EXIT ;  /* 0x000000000000794d */ /* 0x000fea0003800000 */
        .weak           $__internal_1_$__cuda_sm20_div_rn_f64_full
        .type           $__internal_1_$__cuda_sm20_div_rn_f64_full,@function
        .size           $__internal_1_$__cuda_sm20_div_rn_f64_full,($__internal_2_$__cuda_sm20_sqrt_rn_f32_slowpath - $__internal_1_$__cuda_sm20_div_rn_f64_full)
$__internal_1_$__cuda_sm20_div_rn_f64_full:
[C---:B------:R-:W-:Y:S01]  /*1ce0*/  FSETP.GEU.AND P0, PT, |R9|.reuse, 1.469367938527859385e-39, PT ;  /* 0x001000000900780b */ /* 0x040fe20003f0e200 */
[----:B------:R-:W-:Y:S01]  /*1cf0*/  IMAD.MOV.U32 R14, RZ, RZ, 0x1 ;  /* 0x00000001ff0e7424 */ /* 0x000fe200078e00ff */
[C---:B------:R-:W-:Y:S02]  /*1d00*/  LOP3.LUT R4, R9.reuse, 0x800fffff, RZ, 0xc0, !PT ;  /* 0x800fffff09047812 */ /* 0x040fe400078ec0ff */
[----:B------:R-:W-:Y:S02]  /*1d10*/  LOP3.LUT R21, R9, 0x7ff00000, RZ, 0xc0, !PT ;  /* 0x7ff0000009157812 */ /* 0x000fe400078ec0ff */
[----:B------:R-:W-:Y:S02]  /*1d20*/  LOP3.LUT R5, R4, 0x3ff00000, RZ, 0xfc, !PT ;  /* 0x3ff0000004057812 */ /* 0x000fe400078efcff */
[----:B------:R-:W-:Y:S02]  /*1d30*/  MOV R4, R8 ;  /* 0x0000000800047202 */ /* 0x000fe40000000f00 */
[----:B------:R-:W-:-:S02]  /*1d40*/  MOV R20, 0x1ca00000 ;  /* 0x1ca0000000147802 */ /* 0x000fc40000000f00 */
[----:B------:R-:W-:Y:S01]  /*1d50*/  ISETP.LE.U32.AND P1, PT, R21, 0x40200000, PT ;  /* 0x402000001500780c */ /* 0x000fe20003f23070 */
[----:B------:R-:W-:Y:S01]  /*1d60*/  @!P0 DMUL R4, R8, 8.98846567431157953865e+307 ;  /* 0x7fe0000008048828 */ /* 0x000fe20000000000 */
[----:B------:R-:W-:Y:S02]  /*1d70*/  MOV R24, 0x40200000 ;  /* 0x4020000000187802 */ /* 0x000fe40000000f00 */
[----:B------:R-:W-:-:S03]  /*1d80*/  SEL R18, R20, 0x63400000, !P1 ;  /* 0x6340000014127807 */ /* 0x000fc60004800000 */
[----:B------:R-:W0:Y:S01]  /*1d90*/  MUFU.RCP64H R15, R5 ;  /* 0x00000005000f7308 */ /* 0x000e220000001800 */
[----:B------:R-:W-:-:S03]  /*1da0*/  VIADD R25, R24, 0xffffffff ;  /* 0xffffffff18197836 */ /* 0x000fc60000000000 */
[----:B------:R-:W-:Y:S02]  /*1db0*/  @!P0 LOP3.LUT R21, R5, 0x7ff00000, RZ, 0xc0, !PT ;  /* 0x7ff0000005158812 */ /* 0x000fe400078ec0ff */
[----:B------:R-:W-:Y:S02]  /*1dc0*/  ISETP.GT.U32.AND P0, PT, R25, 0x7feffffe, PT ;  /* 0x7feffffe1900780c */ /* 0x000fe40003f04070 */
[----:B------:R-:W-:-:S04]  /*1dd0*/  IADD3 R25, PT, PT, R21, -0x1, RZ ;  /* 0xffffffff15197810 */ /* 0x000fc80007ffe0ff */
[----:B------:R-:W-:Y:S01]  /*1de0*/  ISETP.GT.U32.OR P0, PT, R25, 0x7feffffe, P0 ;  /* 0x7feffffe1900780c */ /* 0x000fe20000704470 */
[----:B0-----:R-:W-:-:S08]  /*1df0*/  DFMA R16, R14, -R4, 1 ;  /* 0x3ff000000e10742b */ /* 0x001fd00000000804 */
[----:B------:R-:W-:-:S08]  /*1e00*/  DFMA R16, R16, R16, R16 ;  /* 0x000000101010722b */ /* 0x000fd00000000010 */
[----:B------:R-:W-:-:S08]  /*1e10*/  DFMA R16, R14, R16, R14 ;  /* 0x000000100e10722b */ /* 0x000fd0000000000e */
[----:B------:R-:W-:-:S08]  /*1e20*/  DFMA R14, R16, -R4, 1 ;  /* 0x3ff00000100e742b */ /* 0x000fd00000000804 */
[----:B------:R-:W-:Y:S01]  /*1e30*/  DFMA R16, R16, R14, R16 ;  /* 0x0000000e1010722b */ /* 0x000fe20000000010 */
[----:B------:R-:W-:Y:S02]  /*1e40*/  LOP3.LUT R15, R18, 0x40000, RZ, 0xfc, !PT ;  /* 0x00040000120f7812 */ /* 0x000fe400078efcff */
[----:B------:R-:W-:-:S06]  /*1e50*/  MOV R14, RZ ;  /* 0x000000ff000e7202 */ /* 0x000fcc0000000f00 */
[----:B------:R-:W-:-:S08]  /*1e60*/  DMUL R18, R16, R14 ;  /* 0x0000000e10127228 */ /* 0x000fd00000000000 */
[----:B------:R-:W-:-:S08]  /*1e70*/  DFMA R22, R18, -R4, R14 ;  /* 0x800000041216722b */ /* 0x000fd0000000000e */
[----:B------:R-:W-:Y:S01]  /*1e80*/  DFMA R16, R16, R22, R18 ;  /* 0x000000161010722b */ /* 0x000fe20000000012 */
[----:B------:R-:W-:Y:S10]  /*1e90*/  @P0 BRA `(.L_x_70) ;  /* 0x0000000000740947 */ /* 0x000ff40003800000 */
[----:B------:R-:W-:Y:S02]  /*1ea0*/  LOP3.LUT R21, R9, 0x7ff00000, RZ, 0xc0, !PT ;  /* 0x7ff0000009157812 */ /* 0x000fe400078ec0ff */
[----:B------:R-:W-:Y:S02]  /*1eb0*/  MOV R18, 0x40200000 ;  /* 0x4020000000127802 */ /* 0x000fe40000000f00 */
[C---:B------:R-:W-:Y:S02]  /*1ec0*/  IADD3 R19, PT, PT, -R21.reuse, RZ, RZ ;  /* 0x000000ff15137210 */ /* 0x040fe40007ffe1ff */
[----:B------:R-:W-:Y:S02]  /*1ed0*/  ISETP.LE.U32.AND P0, PT, R21, 0x40200000, PT ;  /* 0x402000001500780c */ /* 0x000fe40003f03070 */
[----:B------:R-:W-:Y:S02]  /*1ee0*/  VIADDMNMX R18, R19, R18, 0xb9600000, !PT ;  /* 0xb960000013127446 */ /* 0x000fe40007800112 */
[----:B------:R-:W-:-:S02]  /*1ef0*/  SEL R19, R20, 0x63400000, !P0 ;  /* 0x6340000014137807 */ /* 0x000fc40004000000 */
[----:B------:R-:W-:Y:S02]  /*1f00*/  VIMNMX R18, PT, PT, R18, 0x46a00000, PT ;  /* 0x46a0000012127848 */ /* 0x000fe40003fe0100 */
[----:B------:R-:W-:Y:S02]  /*1f10*/  MOV R20, RZ ;  /* 0x000000ff00147202 */ /* 0x000fe40000000f00 */
[----:B------:R-:W-:-:S05]  /*1f20*/  IADD3 R22, PT, PT, R18, -R19, RZ ;  /* 0x8000001312167210 */ /* 0x000fca0007ffe0ff */
[----:B------:R-:W-:-:S06]  /*1f30*/  VIADD R21, R22, 0x7fe00000 ;  /* 0x7fe0000016157836 */ /* 0x000fcc0000000000 */
[----:B------:R-:W-:-:S10]  /*1f40*/  DMUL R18, R16, R20 ;  /* 0x0000001410127228 */ /* 0x000fd40000000000 */
[----:B------:R-:W-:-:S13]  /*1f50*/  FSETP.GTU.AND P0, PT, |R19|, 1.469367938527859385e-39, PT ;  /* 0x001000001300780b */ /* 0x000fda0003f0c200 */
[----:B------:R-:W-:Y:S05]  /*1f60*/  @P0 BRA `(.L_x_71) ;  /* 0x0000000000840947 */ /* 0x000fea0003800000 */
[----:B------:R-:W-:Y:S01]  /*1f70*/  DFMA R4, R16, -R4, R14 ;  /* 0x800000041004722b */ /* 0x000fe2000000000e */
[----:B------:R-:W-:-:S09]  /*1f80*/  MOV R20, RZ ;  /* 0x000000ff00147202 */ /* 0x000fd20000000f00 */
[C---:B------:R-:W-:Y:S02]  /*1f90*/  FSETP.NEU.AND P0, PT, R5.reuse, RZ, PT ;  /* 0x000000ff0500720b */ /* 0x040fe40003f0d000 */
[----:B------:R-:W-:-:S04]  /*1fa0*/  LOP3.LUT R9, R5, 0x80000000, R9, 0x48, !PT ;  /* 0x8000000005097812 */ /* 0x000fc800078e4809 */
[----:B------:R-:W-:-:S07]  /*1fb0*/  LOP3.LUT R21, R9, R21, RZ, 0xfc, !PT ;  /* 0x0000001509157212 */ /* 0x000fce00078efcff */
[----:B------:R-:W-:Y:S05]  /*1fc0*/  @!P0 BRA `(.L_x_71) ;  /* 0x00000000006c8947 */ /* 0x000fea0003800000 */
[----:B------:R-:W-:Y:S02]  /*1fd0*/  IADD3 R5, PT, PT, -R22, RZ, RZ ;  /* 0x000000ff16057210 */ /* 0x000fe40007ffe1ff */
[----:B------:R-:W-:-:S06]  /*1fe0*/  MOV R4, RZ ;  /* 0x000000ff00047202 */ /* 0x000fcc0000000f00 */
[----:B------:R-:W-:Y:S02]  /*1ff0*/  DFMA R4, R18, -R4, R16 ;  /* 0x800000041204722b */ /* 0x000fe40000000010 */
[----:B------:R-:W-:-:S04]  /*2000*/  DMUL.RP R16, R16, R20 ;  /* 0x0000001410107228 */ /* 0x000fc80000008000 */
[----:B------:R-:W-:-:S04]  /*2010*/  IADD3 R4, PT, PT, -R22, -0x43300000, RZ ;  /* 0xbcd0000016047810 */ /* 0x000fc80007ffe1ff */
[----:B------:R-:W-:Y:S02]  /*2020*/  FSETP.NEU.AND P0, PT, |R5|, R4, PT ;  /* 0x000000040500720b */ /* 0x000fe40003f0d200 */
[----:B------:R-:W-:Y:S02]  /*2030*/  LOP3.LUT R9, R17, R9, RZ, 0x3c, !PT ;  /* 0x0000000911097212 */ /* 0x000fe400078e3cff */
[----:B------:R-:W-:Y:S02]  /*2040*/  FSEL R18, R16, R18, !P0 ;  /* 0x0000001210127208 */ /* 0x000fe40004000000 */
[----:B------:R-:W-:Y:S01]  /*2050*/  FSEL R19, R9, R19, !P0 ;  /* 0x0000001309137208 */ /* 0x000fe20004000000 */
[----:B------:R-:W-:Y:S06]  /*2060*/  BRA `(.L_x_71) ;  /* 0x0000000000447947 */ /* 0x000fec0003800000 */
.L_x_70:
[----:B------:R-:W-:-:S14]  /*2070*/  DSETP.NAN.AND P0, PT, R8, R8, PT ;  /* 0x000000080800722a */ /* 0x000fdc0003f08000 */
[----:B------:R-:W-:Y:S05]  /*2080*/  @P0 BRA `(.L_x_72) ;  /* 0x0000000000340947 */ /* 0x000fea0003800000 */
[----:B------:R-:W-:Y:S01]  /*2090*/  ISETP.NE.AND P0, PT, R24, R21, PT ;  /* 0x000000151800720c */ /* 0x000fe20003f05270 */
[----:B------:R-:W-:Y:S01]  /*20a0*/  IMAD.MOV.U32 R18, RZ, RZ, 0x0 ;  /* 0x00000000ff127424 */ /* 0x000fe200078e00ff */
[----:B------:R-:W-:-:S11]  /*20b0*/  MOV R19, 0xfff80000 ;  /* 0xfff8000000137802 */ /* 0x000fd60000000f00 */
[----:B------:R-:W-:Y:S05]  /*20c0*/  @!P0 BRA `(.L_x_71) ;  /* 0x00000000002c8947 */ /* 0x000fea0003800000 */
[----:B------:R-:W-:Y:S02]  /*20d0*/  ISETP.NE.AND P0, PT, R24, 0x7ff00000, PT ;  /* 0x7ff000001800780c */ /* 0x000fe40003f05270 */
[----:B------:R-:W-:Y:S02]  /*20e0*/  LOP3.LUT R8, R9, 0x40240000, RZ, 0x3c, !PT ;  /* 0x4024000009087812 */ /* 0x000fe400078e3cff */
[----:B------:R-:W-:Y:S02]  /*20f0*/  ISETP.EQ.OR P0, PT, R21, RZ, !P0 ;  /* 0x000000ff1500720c */ /* 0x000fe40004702670 */
[----:B------:R-:W-:-:S11]  /*2100*/  LOP3.LUT R19, R8, 0x80000000, RZ, 0xc0, !PT ;  /* 0x8000000008137812 */ /* 0x000fd600078ec0ff */
[----:B------:R-:W-:Y:S02]  /*2110*/  @P0 LOP3.LUT R4, R19, 0x7ff00000, RZ, 0xfc, !PT ;  /* 0x7ff0000013040812 */ /* 0x000fe400078efcff */
[----:B------:R-:W-:Y:S02]  /*2120*/  @!P0 MOV R18, RZ ;  /* 0x000000ff00128202 */ /* 0x000fe40000000f00 */
[----:B------:R-:W-:Y:S02]  /*2130*/  @P0 MOV R18, RZ ;  /* 0x000000ff00120202 */ /* 0x000fe40000000f00 */
[----:B------:R-:W-:Y:S01]  /*2140*/  @P0 MOV R19, R4 ;  /* 0x0000000400130202 */ /* 0x000fe20000000f00 */
[----:B------:R-:W-:Y:S06]  /*2150*/  BRA `(.L_x_71) ;  /* 0x0000000000087947 */ /* 0x000fec0003800000 */
.L_x_72:
[----:B------:R-:W-:Y:S01]  /*2160*/  LOP3.LUT R19, R9, 0x80000, RZ, 0xfc, !PT ;  /* 0x0008000009137812 */ /* 0x000fe200078efcff */
[----:B------:R-:W-:-:S07]  /*2170*/  IMAD.MOV.U32 R18, RZ, RZ, R8 ;  /* 0x000000ffff127224 */ /* 0x000fce00078e0008 */
.L_x_71:
[----:B------:R-:W-:Y:S02]  /*2180*/  MOV R4, R0 ;  /* 0x0000000000047202 */ /* 0x000fe40000000f00 */
[----:B------:R-:W-:-:S04]  /*2190*/  MOV R5, 0x0 ;  /* 0x0000000000057802 */ /* 0x000fc80000000f00 */
[----:B------:R-:W-:Y:S05]  /*21a0*/  RET.REL.NODEC R4 `(_Z11k_xsph_cellPK6float2S1_PKfPS_PKiS6_ifffiif) ;  /* 0xffffffdc04947950 */ /* 0x000fea0003c3ffff */
        .weak           $__internal_2_$__cuda_sm20_sqrt_rn_f32_slowpath
        .type           $__internal_2_$__cuda_sm20_sqrt_rn_f32_slowpath,@function
        .size           $__internal_2_$__cuda_sm20_sqrt_rn_f32_slowpath,($__internal_3_$__cuda_sm3x_div_rn_noftz_f32_slowpath - $__internal_2_$__cuda_sm20_sqrt_rn_f32_slowpath)
$__internal_2_$__cuda_sm20_sqrt_rn_f32_slowpath:
[----:B------:R-:W-:-:S13]  /*21b0*/  LOP3.LUT P1, RZ, R0, 0x7fffffff, RZ, 0xc0, !PT ;  /* 0x7fffffff00ff7812 */ /* 0x000fda000782c0ff */
[----:B------:R-:W-:Y:S01]  /*21c0*/  @!P1 MOV R5, R0 ;  /* 0x0000000000059202 */ /* 0x000fe20000000f00 */
[----:B------:R-:W-:Y:S06]  /*21d0*/  @!P1 BRA `(.L_x_73) ;  /* 0x0000000000409947 */ /* 0x000fec0003800000 */
[----:B------:R-:W-:-:S13]  /*21e0*/  FSETP.GEU.FTZ.AND P1, PT, R0, RZ, PT ;  /* 0x000000ff0000720b */ /* 0x000fda0003f3e000 */
[----:B------:R-:W-:Y:S01]  /*21f0*/  @!P1 MOV R5, 0x7fffffff ;  /* 0x7fffffff00059802 */ /* 0x000fe20000000f00 */
[----:B------:R-:W-:Y:S06]  /*2200*/  @!P1 BRA `(.L_x_73) ;  /* 0x0000000000349947 */ /* 0x000fec0003800000 */
[----:B------:R-:W-:-:S13]  /*2210*/  FSETP.GTU.FTZ.AND P1, PT, |R0|, +INF , PT ;  /* 0x7f8000000000780b */ /* 0x000fda0003f3c200 */
[----:B------:R-:W-:Y:S01]  /*2220*/  @P1 FADD.FTZ R5, R0, 1 ;  /* 0x3f80000000051421 */ /* 0x000fe20000010000 */
[----:B------:R-:W-:Y:S06]  /*2230*/  @P1 BRA `(.L_x_73) ;  /* 0x0000000000281947 */ /* 0x000fec0003800000 */
[----:B------:R-:W-:-:S13]  /*2240*/  FSETP.NEU.FTZ.AND P1, PT, |R0|, +INF , PT ;  /* 0x7f8000000000780b */ /* 0x000fda0003f3d200 */
[----:B------:R-:W-:-:S04]  /*2250*/  @P1 FFMA R18, R0, 1.84467440737095516160e+19, RZ ;  /* 0x5f80000000121823 */ /* 0x000fc800000000ff */
[----:B------:R-:W0:Y:S02]  /*2260*/  @P1 MUFU.RSQ R5, R18 ;  /* 0x0000001200051308 */ /* 0x000e240000001400 */
[----:B0-----:R-:W-:Y:S01]  /*2270*/  @P1 FMUL.FTZ R19, R18, R5 ;  /* 0x0000000512131220 */ /* 0x001fe20000410000 */
[----:B------:R-:W-:Y:S01]  /*2280*/  @P1 FMUL.FTZ R21, R5, 0.5 ;  /* 0x3f00000005151820 */ /* 0x000fe20000410000 */
[----:B------:R-:W-:Y:S02]  /*2290*/  @!P1 IMAD.MOV.U32 R5, RZ, RZ, R0 ;  /* 0x000000ffff059224 */ /* 0x000fe400078e0000 */
[----:B------:R-:W-:-:S04]  /*22a0*/  @P1 FADD.FTZ R20, -R19, -RZ ;  /* 0x800000ff13141221 */ /* 0x000fc80000010100 */
[----:B------:R-:W-:-:S04]  /*22b0*/  @P1 FFMA R20, R19, R20, R18 ;  /* 0x0000001413141223 */ /* 0x000fc80000000012 */
[----:B------:R-:W-:-:S04]  /*22c0*/  @P1 FFMA R20, R20, R21, R19 ;  /* 0x0000001514141223 */ /* 0x000fc80000000013 */
[----:B------:R-:W-:-:S07]  /*22d0*/  @P1 FMUL.FTZ R5, R20, 2.3283064365386962891e-10 ;  /* 0x2f80000014051820 */ /* 0x000fce0000410000 */
.L_x_73:
[----:B------:R-:W-:Y:S01]  /*22e0*/  HFMA2 R19, -RZ, RZ, 0, 0 ;  /* 0x00000000ff137431 */ /* 0x000fe200000001ff */
[----:B------:R-:W-:-:S04]  /*22f0*/  MOV R18, R23 ;  /* 0x0000001700127202 */ /* 0x000fc80000000f00 */
[----:B------:R-:W-:Y:S05]  /*2300*/  RET.REL.NODEC R18 `(_Z11k_xsph_cellPK6float2S1_PKfPS_PKiS6_ifffiif) ;  /* 0xffffffdc123c7950 */ /* 0x000fea0003c3ffff */
        .weak           $__internal_3_$__cuda_sm3x_div_rn_noftz_f32_slowpath
        .type           $__internal_3_$__cuda_sm3x_div_rn_noftz_f32_slowpath,@function
        .size           $__internal_3_$__cuda_sm3x_div_rn_noftz_f32_slowpath,(.L_x_329 - $__internal_3_$__cuda_sm3x_div_rn_noftz_f32_slowpath)
$__internal_3_$__cuda_sm3x_div_rn_noftz_f32_slowpath:
[----:B------:R-:W-:Y:S01]  /*2310*/  SHF.R.U32.HI R18, RZ, 0x17, R0 ;  /* 0x00000017ff127819 */ /* 0x000fe20000011600 */
[----:B------:R-:W-:Y:S01]  /*2320*/  BSSY.RECONVERGENT B0, `(.L_x_74) ;  /* 0x0000062000007945 */ /* 0x000fe20003800200 */
[----:B------:R-:W-:Y:S02]  /*2330*/  SHF.R.U32.HI R21, RZ, 0x17, R5 ;  /* 0x00000017ff157819 */ /* 0x000fe40000011605 */
[----:B------:R-:W-:Y:S02]  /*2340*/  LOP3.LUT R18, R18, 0xff, RZ, 0xc0, !PT ;  /* 0x000000ff12127812 */ /* 0x000fe400078ec0ff */
[----:B------:R-:W-:Y:S02]  /*2350*/  LOP3.LUT R21, R21, 0xff, RZ, 0xc0, !PT ;  /* 0x000000ff15157812 */ /* 0x000fe400078ec0ff */
[----:B------:R-:W-:Y:S02]  /*2360*/  IADD3 R27, PT, PT, R18, -0x1, RZ ;  /* 0xffffffff121b7810 */ /* 0x000fe40007ffe0ff */
[----:B------:R-:W-:-:S02]  /*2370*/  IADD3 R28, PT, PT, R21, -0x1, RZ ;  /* 0xffffffff151c7810 */ /* 0x000fc40007ffe0ff */
        /* <DEDUP_REMOVED lines=22> */
[----:B------:R-:W-:Y:S01]  /*24e0*/  @P1 MOV R19, RZ ;  /* 0x000000ff00131202 */ /* 0x000fe20000000f00 */
[----:B------:R-:W-:Y:S01]  /*24f0*/  @!P1 FFMA R5, R5, 1.84467440737095516160e+19, RZ ;  /* 0x5f80000005059823 */ /* 0x000fe200000000ff */
[----:B------:R-:W-:Y:S01]  /*2500*/  @!P1 MOV R19, 0xffffffc0 ;  /* 0xffffffc000139802 */ /* 0x000fe20000000f00 */
[----:B------:R-:W-:-:S03]  /*2510*/  @!P2 FFMA R0, R0, 1.84467440737095516160e+19, RZ ;  /* 0x5f8000000000a823 */ /* 0x000fc600000000ff */
[----:B------:R-:W-:-:S07]  /*2520*/  @!P2 IADD3 R19, PT, PT, R19, 0x40, RZ ;  /* 0x000000401313a810 */ /* 0x000fce0007ffe0ff */
.L_x_75:
[----:B------:R-:W-:Y:S01]  /*2530*/  LEA R27, R18, 0xc0800000, 0x17 ;  /* 0xc0800000121b7811 */ /* 0x000fe200078eb8ff */
[----:B------:R-:W-:Y:S03]  /*2540*/  BSSY.RECONVERGENT B1, `(.L_x_80) ;  /* 0x0000036000017945 */ /* 0x000fe60003800200 */
[----:B------:R-:W-:Y:S01]  /*2550*/  IADD3 R29, PT, PT, -R27, R0, RZ ;  /* 0x000000001b1d7210 */ /* 0x000fe20007ffe1ff */
[----:B------:R-:W-:-:S03]  /*2560*/  VIADD R27, R21, 0xffffff81 ;  /* 0xffffff81151b7836 */ /* 0x000fc60000000000 */
[----:B------:R-:W0:Y:S01]  /*2570*/  MUFU.RCP R28, R29 ;  /* 0x0000001d001c7308 */ /* 0x000e220000001000 */
[----:B------:R-:W-:Y:S01]  /*2580*/  FADD.FTZ R21, -R29, -RZ ;  /* 0x800000ff1d157221 */ /* 0x000fe20000010100 */
[C---:B------:R-:W-:Y:S01]  /*2590*/  IMAD R0, R27.reuse, -0x800000, R5 ;  /* 0xff8000001b007824 */ /* 0x040fe200078e0205 */
[----:B------:R-:W-:-:S04]  /*25a0*/  IADD3 R18, PT, PT, R27, 0x7f, -R18 ;  /* 0x0000007f1b127810 */ /* 0x000fc80007ffe812 */
[----:B------:R-:W-:Y:S01]  /*25b0*/  IADD3 R19, PT, PT, R18, R19, RZ ;  /* 0x0000001312137210 */ /* 0x000fe20007ffe0ff */
[----:B0-----:R-:W-:-:S04]  /*25c0*/  FFMA R5, R28, R21, 1 ;  /* 0x3f8000001c057423 */ /* 0x001fc80000000015 */
[----:B------:R-:W-:-:S04]  /*25d0*/  FFMA R5, R28, R5, R28 ;  /* 0x000000051c057223 */ /* 0x000fc8000000001c */
[----:B------:R-:W-:-:S04]  /*25e0*/  FFMA R18, R0, R5, RZ ;  /* 0x0000000500127223 */ /* 0x000fc800000000ff */
[----:B------:R-:W-:-:S04]  /*25f0*/  FFMA R27, R21, R18, R0 ;  /* 0x00000012151b7223 */ /* 0x000fc80000000000 */
[----:B------:R-:W-:-:S04]  /*2600*/  FFMA R18, R5, R27, R18 ;  /* 0x0000001b05127223 */ /* 0x000fc80000000012 */
[----:B------:R-:W-:-:S04]  /*2610*/  FFMA R27, R21, R18, R0 ;  /* 0x00000012151b7223 */ /* 0x000fc80000000000 */
[----:B------:R-:W-:-:S05]  /*2620*/  FFMA R0, R5, R27, R18 ;  /* 0x0000001b05007223 */ /* 0x000fca0000000012 */
[----:B------:R-:W-:-:S04]  /*2630*/  SHF.R.U32.HI R21, RZ, 0x17, R0 ;  /* 0x00000017ff157819 */ /* 0x000fc80000011600 */
[----:B------:R-:W-:-:S04]  /*2640*/  LOP3.LUT R28, R21, 0xff, RZ, 0xc0, !PT ;  /* 0x000000ff151c7812 */ /* 0x000fc800078ec0ff */
[----:B------:R-:W-:-:S04]  /*2650*/  IADD3 R21, PT, PT, R28, R19, RZ ;  /* 0x000000131c157210 */ /* 0x000fc80007ffe0ff */
[----:B------:R-:W-:-:S04]  /*2660*/  IADD3 R28, PT, PT, R21, -0x1, RZ ;  /* 0xffffffff151c7810 */ /* 0x000fc80007ffe0ff */
        /* <DEDUP_REMOVED lines=9> */
[CCC-:B------:R-:W-:Y:S01]  /*2700*/  FFMA.RP R28, R5.reuse, R27.reuse, R18.reuse ;  /* 0x0000001b051c7223 */ /* 0x1c0fe20000008012 */
[CCC-:B------:R-:W-:Y:S01]  /*2710*/  FFMA.RM R19, R5.reuse, R27.reuse, R18.reuse ;  /* 0x0000001b05137223 */ /* 0x1c0fe20000004012 */
[----:B------:R-:W-:Y:S01]  /*2720*/  FFMA.RZ R5, R5, R27, R18 ;  /* 0x0000001b05057223 */ /* 0x000fe2000000c012 */
[C---:B------:R-:W-:Y:S02]  /*2730*/  IADD3 R18, PT, PT, R21.reuse, 0x20, RZ ;  /* 0x0000002015127810 */ /* 0x040fe40007ffe0ff */
[----:B------:R-:W-:Y:S02]  /*2740*/  ISETP.NE.AND P3, PT, R21, RZ, PT ;  /* 0x000000ff1500720c */ /* 0x000fe40003f65270 */
[----:B------:R-:W-:Y:S02]  /*2750*/  LOP3.LUT R5, R5, 0x7fffff, RZ, 0xc0, !PT ;  /* 0x007fffff05057812 */ /* 0x000fe400078ec0ff */
[----:B------:R-:W-:Y:S01]  /*2760*/  FSETP.NEU.FTZ.AND P1, PT, R28, R19, PT ;  /* 0x000000131c00720b */ /* 0x000fe20003f3d000 */
[----:B------:R-:W-:Y:S01]  /*2770*/  IMAD.MOV R28, RZ, RZ, -R21 ;  /* 0x000000ffff1c7224 */ /* 0x000fe200078e0a15 */
[----:B------:R-:W-:-:S02]  /*2780*/  LOP3.LUT R5, R5, 0x800000, RZ, 0xfc, !PT ;  /* 0x0080000005057812 */ /* 0x000fc400078efcff */
[----:B------:R-:W-:Y:S02]  /*2790*/  ISETP.NE.AND P2, PT, R21, RZ, PT ;  /* 0x000000ff1500720c */ /* 0x000fe40003f45270 */
        /* <DEDUP_REMOVED lines=8> */
[----:B------:R-:W-:-:S04]  /*2820*/  LOP3.LUT R5, R5, R28, RZ, 0xc0, !PT ;  /* 0x0000001c05057212 */ /* 0x000fc800078ec0ff */
[----:B------:R-:W-:-:S04]  /*2830*/  IADD3 R5, PT, PT, R18, R5, RZ ;  /* 0x0000000512057210 */ /* 0x000fc80007ffe0ff */
[----:B------:R-:W-:Y:S01]  /*2840*/  LOP3.LUT R0, R5, R0, RZ, 0xfc, !PT ;  /* 0x0000000005007212 */ /* 0x000fe200078efcff */
[----:B------:R-:W-:Y:S06]  /*2850*/  BRA `(.L_x_83) ;  /* 0x0000000000107947 */ /* 0x000fec0003800000 */
.L_x_82:
[----:B------:R-:W-:-:S04]  /*2860*/  LOP3.LUT R0, R0, 0x80000000, RZ, 0xc0, !PT ;  /* 0x8000000000007812 */ /* 0x000fc800078ec0ff */
[----:B------:R-:W-:Y:S01]  /*2870*/  LOP3.LUT R0, R0, 0x7f800000, RZ, 0xfc, !PT ;  /* 0x7f80000000007812 */ /* 0x000fe200078efcff */
[----:B------:R-:W-:Y:S06]  /*2880*/  BRA `(.L_x_83) ;  /* 0x0000000000047947 */ /* 0x000fec0003800000 */
.L_x_81:
[----:B------:R-:W-:-:S07]  /*2890*/  LEA R0, R19, R0, 0x17 ;  /* 0x0000000013007211 */ /* 0x000fce00078eb8ff */
.L_x_83:
[----:B------:R-:W-:Y:S05]  /*28a0*/  BSYNC.RECONVERGENT B1 ;  /* 0x0000000000017941 */ /* 0x000fea0003800200 */
.L_x_80:
[----:B------:R-:W-:Y:S05]  /*28b0*/  BRA `(.L_x_84) ;  /* 0x0000000000207947 */ /* 0x000fea0003800000 */
.L_x_79:
[----:B------:R-:W-:-:S04]  /*28c0*/  LOP3.LUT R0, R0, 0x80000000, R5, 0x48, !PT ;  /* 0x8000000000007812 */ /* 0x000fc800078e4805 */
[----:B------:R-:W-:Y:S01]  /*28d0*/  LOP3.LUT R0, R0, 0x7f800000, RZ, 0xfc, !PT ;  /* 0x7f80000000007812 */ /* 0x000fe200078efcff */
[----:B------:R-:W-:Y:S06]  /*28e0*/  BRA `(.L_x_84) ;  /* 0x0000000000147947 */ /* 0x000fec0003800000 */
.L_x_78:
[----:B------:R-:W-:Y:S01]  /*28f0*/  LOP3.LUT R0, R0, 0x80000000, R5, 0x48, !PT ;  /* 0x8000000000007812 */ /* 0x000fe200078e4805 */
[----:B------:R-:W-:Y:S06]  /*2900*/  BRA `(.L_x_84) ;  /* 0x00000000000c7947 */ /* 0x000fec0003800000 */
.L_x_77:
[----:B------:R-:W0:Y:S01]  /*2910*/  MUFU.RSQ R0, -QNAN ;  /* 0xffc0000000007908 */ /* 0x000e220000001400 */
[----:B------:R-:W-:Y:S05]  /*2920*/  BRA `(.L_x_84) ;  /* 0x0000000000047947 */ /* 0x000fea0003800000 */
.L_x_76:
[----:B------:R-:W-:-:S07]  /*2930*/  FADD.FTZ R0, R5, R0 ;  /* 0x0000000005007221 */ /* 0x000fce0000010000 */
.L_x_84:
[----:B------:R-:W-:Y:S05]  /*2940*/  BSYNC.RECONVERGENT B0 ;  /* 0x0000000000007941 */ /* 0x000fea0003800200 */
.L_x_74:
[----:B------:R-:W-:Y:S01]  /*2950*/  HFMA2 R19, -RZ, RZ, 0, 0 ;  /* 0x00000000ff137431 */ /* 0x000fe200000001ff */
[----:B------:R-:W-:-:S04]  /*2960*/  MOV R18, R20 ;  /* 0x0000001400127202 */ /* 0x000fc80000000f00 */
[----:B0-----:R-:W-:Y:S05]  /*2970*/  RET.REL.NODEC R18 `(_Z11k_xsph_cellPK6float2S1_PKfPS_PKiS6_ifffiif) ;  /* 0xffffffd412a07950 */ /* 0x001fea0003c3ffff */
.L_x_85:
        /* <DEDUP_REMOVED lines=16> */
.L_x_329:


//--------------------- .text._Z13k_forces_cellPK6float2S1_PKfS3_PS_PKiS6_iffffffbbiif --------------------------
	.section	.text._Z13k_forces_cellPK6float2S1_PKfS3_PS_PKiS6_iffffffbbiif,"ax",@progbits
	.align	128
        .global         _Z13k_forces_cellPK6float2S1_PKfS3_PS_PKiS6_iffffffbbiif
        .type           _Z13k_forces_cellPK6float2S1_PKfS3_PS_PKiS6_iffffffbbiif,@function
        .size           _Z13k_forces_cellPK6float2S1_PKfS3_PS_PKiS6_iffffffbbiif,(.L_x_333 - _Z13k_forces_cellPK6float2S1_PKfS3_PS_PKiS6_iffffffbbiif)
        .other          _Z13k_forces_cellPK6float2S1_PKfS3_PS_PKiS6_iffffffbbiif,@"STO_CUDA_ENTRY STV_DEFAULT"
_Z13k_forces_cellPK6float2S1_PKfS3_PS_PKiS6_iffffffbbiif:
.text._Z13k_forces_cellPK6float2S1_PKfS3_PS_PKiS6_iffffffbbiif:
        /* <DEDUP_REMOVED lines=14> */
[----:B-1----:R1:W4:Y:S01]  /*00e0*/  LDG.E.CONSTANT R6, desc[UR6][R6.64] ;  /* 0x0000000606067981 */ /* 0x002322000c1e9900 */
[----:B--2---:R-:W-:-:S06]  /*00f0*/  IMAD.WIDE R2, R27, 0x8, R2 ;  /* 0x000000081b027825 */ /* 0x004fcc00078e0202 */
[----:B------:R-:W2:Y:S01]  /*0100*/  LDC.64 R4, c[0x0][0x398] ;  /* 0x0000e600ff047b82 */ /* 0x000ea20000000a00 */
[----:B------:R-:W4:Y:S01]  /*0110*/  LDG.E.64.CONSTANT R2, desc[UR6][R2.64] ;  /* 0x0000000602027981 */ /* 0x000f22000c1e9b00 */
[----:B---3--:R-:W-:-:S06]  /*0120*/  IMAD.WIDE R20, R27, 0x8, R20 ;  /* 0x000000081b147825 */ /* 0x008fcc00078e0214 */
[----:B------:R-:W5:Y:S01]  /*0130*/  LDG.E.64.CONSTANT R20, desc[UR6][R20.64] ;  /* 0x0000000614147981 */ /* 0x000f62000c1e9b00 */
[----:B------:R-:W-:Y:S01]  /*0140*/  HFMA2 R9, -RZ, RZ, 0.96630859375, -0.0022525787353515625 ;  /* 0x3bbb989dff097431 */ /* 0x000fe200000001ff */
[----:B-1----:R-:W-:Y:S01]  /*0150*/  MOV R7, 0x437c0000 ;  /* 0x437c000000077802 */ /* 0x002fe20000000f00 */
[----:B0-----:R-:W0:Y:S01]  /*0160*/  MUFU.RCP R8, R11 ;  /* 0x0000000b00087308 */ /* 0x001e220000001000 */
[----:B--2---:R-:W-:-:S06]  /*0170*/  IMAD.WIDE R4, R27, 0x4, R4 ;  /* 0x000000041b047825 */ /* 0x004fcc00078e0204 */
[----:B------:R0:W5:Y:S02]  /*0180*/  LDG.E.CONSTANT R4, desc[UR6][R4.64] ;  /* 0x0000000604047981 */ /* 0x000164000c1e9900 */
[----:B0-----:R-:W-:-:S04]  /*0190*/  FFMA R5, R8, -R11, 1 ;  /* 0x3f80000008057423 */ /* 0x001fc8000000080b */
[----:B------:R-:W-:Y:S01]  /*01a0*/  FFMA R5, R8, R5, R8 ;  /* 0x0000000508057223 */ /* 0x000fe20000000008 */
[----:B------:R-:W-:Y:S01]  /*01b0*/  BSSY.RECONVERGENT B2, `(.L_x_86) ;  /* 0x0000013000027945 */ /* 0x000fe20003800200 */
[----:B----4-:R-:W-:-:S04]  /*01c0*/  FFMA.SAT R0, R6, R9, 0.5 ;  /* 0x3f00000006007423 */ /* 0x010fc80000002009 */
[----:B------:R-:W-:-:S04]  /*01d0*/  FFMA.RM R0, R0, R7, 12582913 ;  /* 0x4b40000100007423 */ /* 0x000fc80000004007 */
[----:B------:R-:W-:-:S04]  /*01e0*/  FADD R7, R0, -12583039 ;  /* 0xcb40007f00077421 */ /* 0x000fc80000000000 */
[----:B------:R-:W-:-:S04]  /*01f0*/  FFMA R7, R6, 1.4426950216293334961, -R7 ;  /* 0x3fb8aa3b06077823 */ /* 0x000fc80000000807 */
[----:B------:R-:W-:Y:S01]  /*0200*/  FFMA R7, R6, 1.925963033500011079e-08, R7 ;  /* 0x32a5706006077823 */ /* 0x000fe20000000007 */
[----:B------:R-:W-:Y:S08]  /*0210*/  FCHK P0, R2, R11 ;  /* 0x0000000b02007302 */ /* 0x000ff00000000000 */
[----:B------:R-:W0:Y:S01]  /*0220*/  MUFU.EX2 R6, R7 ;  /* 0x0000000700067308 */ /* 0x000e220000000800 */
[----:B------:R-:W-:Y:S01]  /*0230*/  FFMA R8, R2, R5, RZ ;  /* 0x0000000502087223 */ /* 0x000fe200000000ff */
[----:B------:R-:W-:-:S03]  /*0240*/  SHF.L.U32 R25, R0, 0x17, RZ ;  /* 0x0000001700197819 */ /* 0x000fc600000006ff */
[----:B------:R-:W-:-:S04]  /*0250*/  FFMA R0, R8, -R11, R2 ;  /* 0x8000000b08007223 */ /* 0x000fc80000000002 */
[----:B------:R-:W-:Y:S01]  /*0260*/  FFMA R0, R5, R0, R8 ;  /* 0x0000000005007223 */ /* 0x000fe20000000008 */
[----:B0-----:R-:W-:Y:S01]  /*0270*/  FMUL R25, R25, R6 ;  /* 0x0000000619197220 */ /* 0x001fe20000400000 */
[----:B------:R-:W-:Y:S06]  /*0280*/  @!P0 BRA `(.L_x_87) ;  /* 0x0000000000148947 */ /* 0x000fec0003800000 */
[----:B------:R-:W0:Y:S01]  /*0290*/  LDCU UR4, c[0x0][0x3e0] ;  /* 0x00007c00ff0477ac */ /* 0x000e220008000800 */
[----:B------:R-:W-:Y:S02]  /*02a0*/  MOV R33, R2 ;  /* 0x0000000200217202 */ /* 0x000fe40000000f00 */
[----:B------:R-:W-:Y:S02]  /*02b0*/  MOV R22, 0x2e0 ;  /* 0x000002e000167802 */ /* 0x000fe40000000f00 */
[----:B0-----:R-:W-:-:S07]  /*02c0*/  MOV R31, UR4 ;  /* 0x00000004001f7c02 */ /* 0x001fce0008000f00 */
[----:B-----5:R-:W-:Y:S05]  /*02d0*/  CALL.REL.NOINC `($__internal_7_$__cuda_sm3x_div_rn_noftz_f32_slowpath) ;  /* 0x0000004c00c47944 */ /* 0x020fea0003c00000 */
.L_x_87:
[----:B------:R-:W-:Y:S05]  /*02e0*/  BSYNC.RECONVERGENT B2 ;  /* 0x0000000000027941 */ /* 0x000fea0003800200 */
.L_x_86:
        /* <DEDUP_REMOVED lines=19> */
[----:B-----5:R-:W-:Y:S05]  /*0420*/  CALL.REL.NOINC `($__internal_7_$__cuda_sm3x_div_rn_noftz_f32_slowpath) ;  /* 0x0000004c00707944 */ /* 0x020fea0003c00000 */
.L_x_89:
[----:B------:R-:W-:Y:S05]  /*0430*/  BSYNC.RECONVERGENT B2 ;  /* 0x0000000000027941 */ /* 0x000fea0003800200 */
.L_x_88:
        /* <DEDUP_REMOVED lines=25> */
[----:B-----5:R-:W-:Y:S05]  /*05d0*/  CALL.REL.NOINC `($__internal_4_$__cuda_sm20_div_rn_f64_full) ;  /* 0x0000004000a47944 */ /* 0x020fea0003c00000 */
[----:B------:R-:W-:Y:S02]  /*05e0*/  MOV R6, R12 ;  /* 0x0000000c00067202 */ /* 0x000fe40000000f00 */
[----:B------:R-:W-:-:S07]  /*05f0*/  MOV R7, R13 ;  /* 0x0000000d00077202 */ /* 0x000fce0000000f00 */
.L_x_90:
[----:B------:R-:W-:Y:S01]  /*0600*/  FMUL R31, R25, R25 ;  /* 0x00000019191f7220 */ /* 0x000fe20000400000 */
[----:B------:R0:W1:Y:S01]  /*0610*/  F2F.F32.F64 R19, R6 ;  /* 0x0000000600137310 */ /* 0x0000620000301000 */
[----:B------:R-:W-:Y:S07]  /*0620*/  BSSY.RECONVERGENT B2, `(.L_x_91) ;  /* 0x000000d000027945 */ /* 0x000fee0003800200 */
[----:B------:R-:W2:Y:S08]  /*0630*/  MUFU.RCP R0, R31 ;  /* 0x0000001f00007308 */ /* 0x000eb00000001000 */
[----:B-----5:R-:W3:Y:S01]  /*0640*/  FCHK P0, R4, R31 ;  /* 0x0000001f04007302 */ /* 0x020ee20000000000 */
[----:B--2---:R-:W-:-:S04]  /*0650*/  FFMA R5, -R31, R0, 1 ;  /* 0x3f8000001f057423 */ /* 0x004fc80000000100 */
[----:B------:R-:W-:-:S04]  /*0660*/  FFMA R5, R0, R5, R0 ;  /* 0x0000000500057223 */ /* 0x000fc80000000000 */
[----:B------:R-:W-:-:S04]  /*0670*/  FFMA R0, R4, R5, RZ ;  /* 0x0000000504007223 */ /* 0x000fc800000000ff */
[----:B------:R-:W-:-:S04]  /*0680*/  FFMA R17, -R31, R0, R4 ;  /* 0x000000001f117223 */ /* 0x000fc80000000104 */
[----:B------:R-:W-:Y:S01]  /*0690*/  FFMA R17, R5, R17, R0 ;  /* 0x0000001105117223 */ /* 0x000fe20000000000 */
[----:B01-3--:R-:W-:Y:S06]  /*06a0*/  @!P0 BRA `(.L_x_92) ;  /* 0x0000000000108947 */ /* 0x00bfec0003800000 */
[----:B------:R-:W-:Y:S02]  /*06b0*/  MOV R33, R4 ;  /* 0x0000000400217202 */ /* 0x000fe40000000f00 */
[----:B------:R-:W-:-:S07]  /*06c0*/  MOV R22, 0x6e0 ;  /* 0x000006e000167802 */ /* 0x000fce0000000f00 */
[----:B------:R-:W-:Y:S05]  /*06d0*/  CALL.REL.NOINC `($__internal_7_$__cuda_sm3x_div_rn_noftz_f32_slowpath) ;  /* 0x0000004800c47944 */ /* 0x000fea0003c00000 */
[----:B------:R-:W-:-:S07]  /*06e0*/  MOV R17, R0 ;  /* 0x0000000000117202 */ /* 0x000fce0000000f00 */
.L_x_92:
[----:B------:R-:W-:Y:S05]  /*06f0*/  BSYNC.RECONVERGENT B2 ;  /* 0x0000000000027941 */ /* 0x000fea0003800200 */
.L_x_91:
[----:B------:R-:W0:Y:S01]  /*0700*/  LDCU.U8 UR4, c[0x0][0x3d4] ;  /* 0x00007a80ff0477ac */ /* 0x000e220008000000 */
[----:B------:R-:W1:Y:S01]  /*0710*/  LDC R16, c[0x0][0x3c0] ;  /* 0x0000f000ff107b82 */ /* 0x000e620000000800 */
[----:B0-----:R-:W-:-:S04]  /*0720*/  UPRMT UR4, UR4, 0x8880, URZ ;  /* 0x0000888004047896 */ /* 0x001fc800080000ff */
[----:B------:R-:W-:Y:S01]  /*0730*/  UISETP.NE.AND UP0, UPT, UR4, URZ, UPT ;  /* 0x000000ff0400728c */ /* 0x000fe2000bf05270 */
[----:B-1----:R-:W-:-:S04]  /*0740*/  FADD R15, R16, R16 ;  /* 0x00000010100f7221 */ /* 0x002fc80000000000 */
[----:B------:R-:W-:-:S04]  /*0750*/  FMUL R18, R15, R15 ;  /* 0x0000000f0f127220 */ /* 0x000fc80000400000 */
[----:B------:R-:W-:Y:S05]  /*0760*/  BRA.U !UP0, `(.L_x_93) ;  /* 0x0000002508247547 */ /* 0x000fea000b800000 */
[----:B------:R-:W0:Y:S01]  /*0770*/  LDC R12, c[0x0][0x3c4] ;  /* 0x0000f100ff0c7b82 */ /* 0x000e220000000800 */
[----:B------:R-:W0:Y:S01]  /*0780*/  LDCU UR4, c[0x0][0x3c8] ;  /* 0x00007900ff0477ac */ /* 0x000e220008000800 */
[----:B------:R-:W-:Y:S02]  /*0790*/  HFMA2 R14, -RZ, RZ, 0, 0 ;  /* 0x00000000ff0e7431 */ /* 0x000fe400000001ff */
[----:B------:R-:W-:Y:S01]  /*07a0*/  FMUL R16, R16, 0.0099999997764825820923 ;  /* 0x3c23d70a10107820 */ /* 0x000fe20000400000 */
[----:B------:R-:W-:Y:S01]  /*07b0*/  MOV R13, RZ ;  /* 0x000000ff000d7202 */ /* 0x000fe20000000f00 */
[----:B0-----:R-:W-:Y:S01]  /*07c0*/  FMUL R12, R12, -UR4 ;  /* 0x800000040c0c7c20 */ /* 0x001fe20008400000 */
[----:B------:R-:W-:-:S06]  /*07d0*/  UMOV UR4, 0xffffffff ;  /* 0xffffffff00047882 */ /* 0x000fcc0000000000 */
.L_x_163:
[----:B------:R-:W0:Y:S01]  /*07e0*/  LDCU.64 UR8, c[0x0][0x3d8] ;  /* 0x00007b00ff0877ac */ /* 0x000e220008000a00 */
[----:B------:R-:W-:Y:S01]  /*07f0*/  IADD3 R11, PT, PT, R24, UR4, RZ ;  /* 0x00000004180b7c10 */ /* 0x000fe2000fffe0ff */
[----:B------:R-:W-:Y:S01]  /*0800*/  BSSY.RECONVERGENT B3, `(.L_x_94) ;  /* 0x00000c0000037945 */ /* 0x000fe20003800200 */
[----:B------:R-:W-:Y:S01]  /*0810*/  IADD3 R0, PT, PT, R26, -0x1, RZ ;  /* 0xffffffff1a007810 */ /* 0x000fe20007ffe0ff */
[----:B------:R-:W1:Y:S01]  /*0820*/  LDCU UR10, c[0x0][0x3c0] ;  /* 0x00007800ff0a77ac */ /* 0x000e620008000800 */
[----:B------:R-:W2:Y:S01]  /*0830*/  LDCU UR5, c[0x0][0x3bc] ;  /* 0x00007780ff0577ac */ /* 0x000ea20008000800 */
[C---:B0-----:R-:W-:Y:S01]  /*0840*/  ISETP.GE.U32.AND P0, PT, R11.reuse, UR9, PT ;  /* 0x000000090b007c0c */ /* 0x041fe2000bf06070 */
[----:B------:R-:W-:-:S03]  /*0850*/  IMAD R11, R11, UR8, RZ ;  /* 0x000000080b0b7c24 */ /* 0x000fc6000f8e02ff */
[----:B------:R-:W-:-:S13]  /*0860*/  ISETP.GE.U32.OR P1, PT, R0, UR8, P0 ;  /* 0x0000000800007c0c */ /* 0x000fda0008726470 */
[----:B-12---:R-:W-:Y:S05]  /*0870*/  @P1 BRA `(.L_x_95) ;  /* 0x0000000800e01947 */ /* 0x006fea0003800000 */
[----:B------:R-:W0:Y:S01]  /*0880*/  LDCU.64 UR8, c[0x0][0x3a8] ;  /* 0x00007500ff0877ac */ /* 0x000e220008000a00 */
[----:B------:R-:W-:Y:S02]  /*0890*/  SHF.R.S32.HI R0, RZ, 0x1f, R26 ;  /* 0x0000001fff007819 */ /* 0x000fe4000001141a */
[----:B------:R-:W-:-:S04]  /*08a0*/  IADD3 R5, P1, PT, R26, R11, RZ ;  /* 0x0000000b1a057210 */ /* 0x000fc80007f3e0ff */
[----:B------:R-:W-:Y:S02]  /*08b0*/  LEA.HI.X.SX32 R0, R11, R0, 0x1, P1 ;  /* 0x000000000b007211 */ /* 0x000fe400008f0eff */
[----:B0-----:R-:W-:-:S04]  /*08c0*/  LEA R4, P1, R5, UR8, 0x2 ;  /* 0x0000000805047c11 */ /* 0x001fc8000f8210ff */
[----:B------:R-:W-:-:S05]  /*08d0*/  LEA.HI.X R5, R5, UR9, R0, 0x2, P1 ;  /* 0x0000000905057c11 */ /* 0x000fca00088f1400 */
[----:B------:R-:W2:Y:S02]  /*08e0*/  LDG.E.CONSTANT R10, desc[UR6][R4.64+-0x4] ;  /* 0xfffffc06040a7981 */ /* 0x000ea4000c1e9900 */
[----:B--2---:R-:W-:-:S13]  /*08f0*/  ISETP.NE.AND P1, PT, R10, -0x1, PT ;  /* 0xffffffff0a00780c */ /* 0x004fda0003f25270 */
[----:B------:R-:W-:Y:S05]  /*0900*/  @!P1 BRA `(.L_x_95) ;  /* 0x0000000800bc9947 */ /* 0x000fea0003800000 */
.L_x_116:
        /* <DEDUP_REMOVED lines=10> */
[----:B------:R-:W-:-:S04]  /*09b0*/  FSETP.GTU.AND P1, PT, R7, 1.0000000168623835264e-16, PT ;  /* 0x24e695950700780b */ /* 0x000fc80003f2c000 */
[----:B------:R-:W-:-:S13]  /*09c0*/  FSETP.GE.OR P1, PT, R7, R18, !P1 ;  /* 0x000000120700720b */ /* 0x000fda0004f26400 */
[----:B------:R-:W-:Y:S05]  /*09d0*/  @P1 BRA `(.L_x_97) ;  /* 0x0000000800701947 */ /* 0x000fea0003800000 */
[----:B------:R-:W-:Y:S01]  /*09e0*/  IADD3 R4, PT, PT, R7, -0xd000000, RZ ;  /* 0xf300000007047810 */ /* 0x000fe20007ffe0ff */
[----:B------:R0:W1:Y:S01]  /*09f0*/  MUFU.RSQ R0, R7 ;  /* 0x0000000700007308 */ /* 0x0000620000001400 */
[----:B------:R-:W-:Y:S02]  /*0a00*/  BSSY.RECONVERGENT B0, `(.L_x_98) ;  /* 0x000000c000007945 */ /* 0x000fe40003800200 */
[----:B------:R-:W-:-:S13]  /*0a10*/  ISETP.GT.U32.AND P1, PT, R4, 0x727fffff, PT ;  /* 0x727fffff0400780c */ /* 0x000fda0003f24070 */
[----:B0-----:R-:W-:Y:S05]  /*0a20*/  @!P1 BRA `(.L_x_99) ;  /* 0x0000000000149947 */ /* 0x001fea0003800000 */
[----:B------:R-:W-:Y:S02]  /*0a30*/  MOV R30, R7 ;  /* 0x00000007001e7202 */ /* 0x000fe40000000f00 */
[----:B-1----:R-:W-:-:S07]  /*0a40*/  MOV R0, 0xa60 ;  /* 0x00000a6000007802 */ /* 0x002fce0000000f00 */
[----:B------:R-:W-:Y:S05]  /*0a50*/  CALL.REL.NOINC `($__internal_6_$__cuda_sm20_sqrt_rn_f32_slowpath) ;  /* 0x00000044008c7944 */ /* 0x000fea0003c00000 */
[----:B------:R-:W-:Y:S01]  /*0a60*/  MOV R4, R31 ;  /* 0x0000001f00047202 */ /* 0x000fe20000000f00 */
[----:B------:R-:W-:Y:S06]  /*0a70*/  BRA `(.L_x_100) ;  /* 0x0000000000107947 */ /* 0x000fec0003800000 */
.L_x_99:
[----:B-1----:R-:W-:Y:S01]  /*0a80*/  FMUL.FTZ R4, R7, R0 ;  /* 0x0000000007047220 */ /* 0x002fe20000410000 */
[----:B------:R-:W-:-:S03]  /*0a90*/  FMUL.FTZ R0, R0, 0.5 ;  /* 0x3f00000000007820 */ /* 0x000fc60000410000 */
[----:B------:R-:W-:-:S04]  /*0aa0*/  FFMA R5, -R4, R4, R7 ;  /* 0x0000000404057223 */ /* 0x000fc80000000107 */
[----:B------:R-:W-:-:S07]  /*0ab0*/  FFMA R4, R5, R0, R4 ;  /* 0x0000000005047223 */ /* 0x000fce0000000004 */
.L_x_100:
[----:B------:R-:W-:Y:S05]  /*0ac0*/  BSYNC.RECONVERGENT B0 ;  /* 0x0000000000007941 */ /* 0x000fea0003800200 */
.L_x_98:
[C---:B------:R-:W-:Y:S01]  /*0ad0*/  FSETP.GE.AND P1, PT, R4.reuse, R15, PT ;  /* 0x0000000f0400720b */ /* 0x040fe20003f26000 */
[----:B------:R-:W-:Y:S01]  /*0ae0*/  BSSY.RECONVERGENT B4, `(.L_x_101) ;  /* 0x0000040000047945 */ /* 0x000fe20003800200 */
[----:B------:R-:W-:Y:S01]  /*0af0*/  HFMA2 R6, -RZ, RZ, 0, 0 ;  /* 0x00000000ff067431 */ /* 0x000fe200000001ff */
[----:B------:R-:W-:Y:S02]  /*0b00*/  MOV R5, RZ ;  /* 0x000000ff00057202 */ /* 0x000fe40000000f00 */
[----:B------:R-:W-:-:S13]  /*0b10*/  FSETP.LE.OR P1, PT, R4, 9.9999999392252902908e-09, P1 ;  /* 0x322bcc770400780b */ /* 0x000fda0000f23400 */
[----:B------:R-:W-:Y:S05]  /*0b20*/  @P1 BRA `(.L_x_102) ;  /* 0x0000000000ec1947 */ /* 0x000fea0003800000 */
        /* <DEDUP_REMOVED lines=14> */
[----:B------:R-:W-:Y:S05]  /*0c10*/  CALL.REL.NOINC `($__internal_7_$__cuda_sm3x_div_rn_noftz_f32_slowpath) ;  /* 0x0000004400747944 */ /* 0x000fea0003c00000 */
.L_x_104:
[----:B------:R-:W-:Y:S05]  /*0c20*/  BSYNC.RECONVERGENT B5 ;  /* 0x0000000000057941 */ /* 0x000fea0003800200 */
.L_x_103:
[----:B------:R-:W-:Y:S01]  /*0c30*/  FSETP.GEU.AND P1, PT, R0, 1, PT ;  /* 0x3f8000000000780b */ /* 0x000fe20003f2e000 */
[----:B------:R-:W-:Y:S01]  /*0c40*/  BSSY.RECONVERGENT B1, `(.L_x_105) ;  /* 0x0000015000017945 */ /* 0x000fe20003800200 */
[----:B------:R-:W-:-:S04]  /*0c50*/  IADD3 R23, PT, PT, R4, 0x1800000, RZ ;  /* 0x0180000004177810 */ /* 0x000fc80007ffe0ff */
[----:B------:R-:W-:-:S04]  /*0c60*/  LOP3.LUT R23, R23, 0x7f800000, RZ, 0xc0, !PT ;  /* 0x7f80000017177812 */ /* 0x000fc800078ec0ff */
[----:B------:R-:W-:-:S03]  /*0c70*/  ISETP.GT.U32.AND P2, PT, R23, 0x1ffffff, PT ;  /* 0x01ffffff1700780c */ /* 0x000fc60003f44070 */
[C---:B------:R-:W-:Y:S01]  /*0c80*/  @!P1 FMUL R5, R0.reuse, -3 ;  /* 0xc040000000059820 */ /* 0x040fe20000400000 */
[C---:B------:R-:W-:Y:S01]  /*0c90*/  @!P1 FMUL R6, R0.reuse, 2.25 ;  /* 0x4010000000069820 */ /* 0x040fe20000400000 */
[----:B------:R-:W-:-:S03]  /*0ca0*/  @P1 FADD R22, -R0, 2 ;  /* 0x4000000000161421 */ /* 0x000fc60000000100 */
[----:B------:R-:W-:Y:S01]  /*0cb0*/  @!P1 FFMA R6, R6, R0, R5 ;  /* 0x0000000006069223 */ /* 0x000fe20000000005 */
[----:B------:R-:W-:-:S04]  /*0cc0*/  @P1 FMUL R5, R22, -0.75 ;  /* 0xbf40000016051820 */ /* 0x000fc80000400000 */
[----:B------:R-:W-:-:S04]  /*0cd0*/  @P1 FMUL R6, R22, R5 ;  /* 0x0000000516061220 */ /* 0x000fc80000400000 */
[----:B------:R-:W-:Y:S01]  /*0ce0*/  FMUL R6, R19, R6 ;  /* 0x0000000613067220 */ /* 0x000fe20000400000 */
[----:B------:R-:W-:Y:S06]  /*0cf0*/  @P2 BRA `(.L_x_106) ;  /* 0x0000000000142947 */ /* 0x000fec0003800000 */
[----:B------:R-:W-:Y:S02]  /*0d00*/  MOV R29, R4 ;  /* 0x00000004001d7202 */ /* 0x000fe40000000f00 */
[----:B------:R-:W-:-:S07]  /*0d10*/  MOV R28, 0xd30 ;  /* 0x00000d30001c7802 */ /* 0x000fce0000000f00 */
[----:B------:R-:W-:Y:S05]  /*0d20*/  CALL.REL.NOINC `($__internal_5_$__cuda_sm20_rcp_rn_f32_slowpath) ;  /* 0x0000004000087944 */ /* 0x000fea0003c00000 */
[----:B------:R-:W-:Y:S01]  /*0d30*/  MOV R5, R22 ;  /* 0x0000001600057202 */ /* 0x000fe20000000f00 */
[----:B------:R-:W-:Y:S06]  /*0d40*/  BRA `(.L_x_107) ;  /* 0x0000000000107947 */ /* 0x000fec0003800000 */
.L_x_106:
[----:B------:R-:W0:Y:S02]  /*0d50*/  MUFU.RCP R5, R4 ;  /* 0x0000000400057308 */ /* 0x000e240000001000 */
[----:B0-----:R-:W-:-:S04]  /*0d60*/  FFMA R0, R5, R4, -1 ;  /* 0xbf80000005007423 */ /* 0x001fc80000000004 */
[----:B------:R-:W-:-:S04]  /*0d70*/  FADD.FTZ R0, -R0, -RZ ;  /* 0x800000ff00007221 */ /* 0x000fc80000010100 */
[----:B------:R-:W-:-:S07]  /*0d80*/  FFMA R5, R5, R0, R5 ;  /* 0x0000000005057223 */ /* 0x000fce0000000005 */
.L_x_107:
[----:B------:R-:W-:Y:S05]  /*0d90*/  BSYNC.RECONVERGENT B1 ;  /* 0x0000000000017941 */ /* 0x000fea0003800200 */
.L_x_105:
        /* <DEDUP_REMOVED lines=15> */
.L_x_109:
[----:B------:R-:W-:Y:S05]  /*0e90*/  BSYNC.RECONVERGENT B5 ;  /* 0x0000000000057941 */ /* 0x000fea0003800200 */
.L_x_108:
[-C--:B------:R-:W-:Y:S01]  /*0ea0*/  FMUL R6, R8, R0.reuse ;  /* 0x0000000008067220 */ /* 0x080fe20000400000 */
[----:B------:R-:W-:-:S03]  /*0eb0*/  FMUL R0, R9, R0 ;  /* 0x0000000009007220 */ /* 0x000fc60000400000 */
[-C--:B------:R-:W-:Y:S01]  /*0ec0*/  FMUL R6, R6, R5.reuse ;  /* 0x0000000506067220 */ /* 0x080fe20000400000 */
[----:B------:R-:W-:-:S07]  /*0ed0*/  FMUL R5, R0, R5 ;  /* 0x0000000500057220 */ /* 0x000fce0000400000 */
.L_x_102:
[----:B------:R-:W-:Y:S05]  /*0ee0*/  BSYNC.RECONVERGENT B4 ;  /* 0x0000000000047941 */ /* 0x000fea0003800200 */
.L_x_101:
[----:B------:R-:W0:Y:S02]  /*0ef0*/  LDC.64 R22, c[0x0][0x390] ;  /* 0x0000e400ff167b82 */ /* 0x000e240000000a00 */
[----:B0-----:R-:W-:-:S06]  /*0f00*/  IMAD.WIDE R28, R10, 0x4, R22 ;  /* 0x000000040a1c7825 */ /* 0x001fcc00078e0216 */
[----:B------:R-:W0:Y:S01]  /*0f10*/  LDC.64 R22, c[0x0][0x398] ;  /* 0x0000e600ff167b82 */ /* 0x000e220000000a00 */
[----:B------:R-:W2:Y:S01]  /*0f20*/  LDG.E.CONSTANT R28, desc[UR6][R28.64] ;  /* 0x000000061c1c7981 */ /* 0x000ea2000c1e9900 */
[----:B0-----:R-:W-:-:S05]  /*0f30*/  IMAD.WIDE R22, R10, 0x4, R22 ;  /* 0x000000040a167825 */ /* 0x001fca00078e0216 */
[----:B------:R-:W3:Y:S01]  /*0f40*/  LDG.E.CONSTANT R33, desc[UR6][R22.64] ;  /* 0x0000000616217981 */ /* 0x000ee2000c1e9900 */
[----:B------:R-:W-:Y:S01]  /*0f50*/  HFMA2 R31, -RZ, RZ, 0.96630859375, -0.0022525787353515625 ;  /* 0x3bbb989dff1f7431 */ /* 0x000fe200000001ff */
[----:B------:R-:W-:Y:S01]  /*0f60*/  MOV R35, 0x437c0000 ;  /* 0x437c000000237802 */ /* 0x000fe20000000f00 */
[----:B------:R-:W-:Y:S03]  /*0f70*/  BSSY.RECONVERGENT B4, `(.L_x_110) ;  /* 0x0000015000047945 */ /* 0x000fe60003800200 */
[----:B--2---:R-:W-:-:S04]  /*0f80*/  FFMA.SAT R0, R28, R31, 0.5 ;  /* 0x3f0000001c007423 */ /* 0x004fc8000000201f */
[----:B------:R-:W-:-:S04]  /*0f90*/  FFMA.RM R0, R0, R35, 12582913 ;  /* 0x4b40000100007423 */ /* 0x000fc80000004023 */
[C---:B------:R-:W-:Y:S01]  /*0fa0*/  FADD R31, R0.reuse, -12583039 ;  /* 0xcb40007f001f7421 */ /* 0x040fe20000000000 */
[----:B------:R-:W-:-:S03]  /*0fb0*/  SHF.L.U32 R4, R0, 0x17, RZ ;  /* 0x0000001700047819 */ /* 0x000fc600000006ff */
[----:B------:R-:W-:-:S04]  /*0fc0*/  FFMA R31, R28, 1.4426950216293334961, -R31 ;  /* 0x3fb8aa3b1c1f7823 */ /* 0x000fc8000000081f */
[----:B------:R-:W-:-:S06]  /*0fd0*/  FFMA R31, R28, 1.925963033500011079e-08, R31 ;  /* 0x32a570601c1f7823 */ /* 0x000fcc000000001f */
[----:B------:R-:W0:Y:S02]  /*0fe0*/  MUFU.EX2 R31, R31 ;  /* 0x0000001f001f7308 */ /* 0x000e240000000800 */
[----:B0-----:R-:W-:-:S04]  /*0ff0*/  FMUL R4, R4, R31 ;  /* 0x0000001f04047220 */ /* 0x001fc80000400000 */
[----:B------:R-:W-:-:S04]  /*1000*/  FMUL R28, R4, R4 ;  /* 0x00000004041c7220 */ /* 0x000fc80000400000 */
[----:B------:R-:W0:Y:S08]  /*1010*/  MUFU.RCP R0, R28 ;  /* 0x0000001c00007308 */ /* 0x000e300000001000 */
[----:B---3--:R-:W1:Y:S01]  /*1020*/  FCHK P1, R33, R28 ;  /* 0x0000001c21007302 */ /* 0x008e620000020000 */
[----:B0-----:R-:W-:-:S04]  /*1030*/  FFMA R23, -R28, R0, 1 ;  /* 0x3f8000001c177423 */ /* 0x001fc80000000100 */
[----:B------:R-:W-:-:S04]  /*1040*/  FFMA R0, R0, R23, R0 ;  /* 0x0000001700007223 */ /* 0x000fc80000000000 */
[----:B------:R-:W-:-:S04]  /*1050*/  FFMA R23, R33, R0, RZ ;  /* 0x0000000021177223 */ /* 0x000fc800000000ff */
[----:B------:R-:W-:-:S04]  /*1060*/  FFMA R22, -R28, R23, R33 ;  /* 0x000000171c167223 */ /* 0x000fc80000000121 */
[----:B------:R-:W-:Y:S01]  /*1070*/  FFMA R0, R0, R22, R23 ;  /* 0x0000001600007223 */ /* 0x000fe20000000017 */
[----:B-1----:R-:W-:Y:S06]  /*1080*/  @!P1 BRA `(.L_x_111) ;  /* 0x00000000000c9947 */ /* 0x002fec0003800000 */
[----:B------:R-:W-:Y:S02]  /*1090*/  MOV R31, R28 ;  /* 0x0000001c001f7202 */ /* 0x000fe40000000f00 */
[----:B------:R-:W-:-:S07]  /*10a0*/  MOV R22, 0x10c0 ;  /* 0x000010c000167802 */ /* 0x000fce0000000f00 */
[----:B------:R-:W-:Y:S05]  /*10b0*/  CALL.REL.NOINC `($__internal_7_$__cuda_sm3x_div_rn_noftz_f32_slowpath) ;  /* 0x00000040004c7944 */ /* 0x000fea0003c00000 */
.L_x_111:
[----:B------:R-:W-:Y:S05]  /*10c0*/  BSYNC.RECONVERGENT B4 ;  /* 0x0000000000047941 */ /* 0x000fea0003800200 */
.L_x_110:
[----:B------:R-:W0:Y:S02]  /*10d0*/  LDC.64 R22, c[0x0][0x388] ;  /* 0x0000e200ff167b82 */ /* 0x000e240000000a00 */
[----:B0-----:R-:W-:-:S06]  /*10e0*/  IMAD.WIDE R22, R10, 0x8, R22 ;  /* 0x000000080a167825 */ /* 0x001fcc00078e0216 */
[----:B------:R-:W2:Y:S01]  /*10f0*/  LDG.E.64.CONSTANT R22, desc[UR6][R22.64] ;  /* 0x0000000616167981 */ /* 0x000ea2000c1e9b00 */
[----:B------:R-:W-:-:S04]  /*1100*/  FADD R0, R0, R17 ;  /* 0x0000001100007221 */ /* 0x000fc80000000000 */
[----:B------:R-:W-:-:S04]  /*1110*/  FMUL R0, R0, -UR5 ;  /* 0x8000000500007c20 */ /* 0x000fc80008400000 */
[C---:B------:R-:W-:Y:S01]  /*1120*/  FFMA R13, R0.reuse, R6, R13 ;  /* 0x00000006000d7223 */ /* 0x040fe2000000000d */
[----:B------:R-:W-:Y:S01]  /*1130*/  FFMA R14, R0, R5, R14 ;  /* 0x00000005000e7223 */ /* 0x000fe2000000000e */
[----:B--2---:R-:W-:Y:S01]  /*1140*/  FADD R28, R21, -R23 ;  /* 0x80000017151c7221 */ /* 0x004fe20000000000 */
[----:B------:R-:W-:-:S03]  /*1150*/  FADD R29, R20, -R22 ;  /* 0x80000016141d7221 */ /* 0x000fc60000000000 */
[----:B------:R-:W-:-:S04]  /*1160*/  FMUL R9, R9, R28 ;  /* 0x0000001c09097220 */ /* 0x000fc80000400000 */
[----:B------:R-:W-:-:S05]  /*1170*/  FFMA R9, R8, R29, R9 ;  /* 0x0000001d08097223 */ /* 0x000fca0000000009 */
[----:B------:R-:W-:-:S13]  /*1180*/  FSETP.GEU.AND P1, PT, R9, RZ, PT ;  /* 0x000000ff0900720b */ /* 0x000fda0003f2e000 */
[----:B------:R-:W-:Y:S05]  /*1190*/  @P1 BRA `(.L_x_97) ;  /* 0x0000000000801947 */ /* 0x000fea0003800000 */
[----:B------:R-:W-:Y:S01]  /*11a0*/  FFMA R31, R16, UR10, R7 ;  /* 0x0000000a101f7c23 */ /* 0x000fe20008000007 */
[----:B------:R-:W-:Y:S01]  /*11b0*/  FMUL R33, R9, UR10 ;  /* 0x0000000a09217c20 */ /* 0x000fe20008400000 */
[----:B------:R-:W-:Y:S02]  /*11c0*/  BSSY.RECONVERGENT B4, `(.L_x_112) ;  /* 0x000000b000047945 */ /* 0x000fe40003800200 */
[----:B------:R-:W0:Y:S08]  /*11d0*/  MUFU.RCP R0, R31 ;  /* 0x0000001f00007308 */ /* 0x000e300000001000 */
[----:B------:R-:W1:Y:S01]  /*11e0*/  FCHK P1, R33, R31 ;  /* 0x0000001f21007302 */ /* 0x000e620000020000 */
[----:B0-----:R-:W-:-:S04]  /*11f0*/  FFMA R7, -R31, R0, 1 ;  /* 0x3f8000001f077423 */ /* 0x001fc80000000100 */
[----:B------:R-:W-:-:S04]  /*1200*/  FFMA R0, R0, R7, R0 ;  /* 0x0000000700007223 */ /* 0x000fc80000000000 */
[----:B------:R-:W-:-:S04]  /*1210*/  FFMA R7, R33, R0, RZ ;  /* 0x0000000021077223 */ /* 0x000fc800000000ff */
[----:B------:R-:W-:-:S04]  /*1220*/  FFMA R8, -R31, R7, R33 ;  /* 0x000000071f087223 */ /* 0x000fc80000000121 */
[----:B------:R-:W-:Y:S01]  /*1230*/  FFMA R0, R0, R8, R7 ;  /* 0x0000000800007223 */ /* 0x000fe20000000007 */
[----:B-1----:R-:W-:Y:S06]  /*1240*/  @!P1 BRA `(.L_x_113) ;  /* 0x0000000000089947 */ /* 0x002fec0003800000 */
[----:B------:R-:W-:-:S07]  /*1250*/  MOV R22, 0x1270 ;  /* 0x0000127000167802 */ /* 0x000fce0000000f00 */
[----:B------:R-:W-:Y:S05]  /*1260*/  CALL.REL.NOINC `($__internal_7_$__cuda_sm3x_div_rn_noftz_f32_slowpath) ;  /* 0x0000003c00e07944 */ /* 0x000fea0003c00000 */
.L_x_113:
[----:B------:R-:W-:Y:S05]  /*1270*/  BSYNC.RECONVERGENT B4 ;  /* 0x0000000000047941 */ /* 0x000fea0003800200 */
.L_x_112:
[----:B------:R-:W-:Y:S01]  /*1280*/  FADD R4, R25, R4 ;  /* 0x0000000419047221 */ /* 0x000fe20000000000 */
[----:B------:R-:W-:Y:S01]  /*1290*/  FMUL R33, R0, R12 ;  /* 0x0000000c00217220 */ /* 0x000fe20000400000 */
[----:B------:R-:W-:Y:S02]  /*12a0*/  BSSY.RECONVERGENT B4, `(.L_x_114) ;  /* 0x000000c000047945 */ /* 0x000fe40003800200 */
[----:B------:R-:W-:-:S04]  /*12b0*/  FMUL R31, R4, 0.5 ;  /* 0x3f000000041f7820 */ /* 0x000fc80000400000 */
        /* <DEDUP_REMOVED lines=10> */
.L_x_115:
[----:B------:R-:W-:Y:S05]  /*1360*/  BSYNC.RECONVERGENT B4 ;  /* 0x0000000000047941 */ /* 0x000fea0003800200 */
.L_x_114:
[----:B------:R-:W-:-:S04]  /*1370*/  FMUL R0, R0, -UR5 ;  /* 0x8000000500007c20 */ /* 0x000fc80008400000 */
[C---:B------:R-:W-:Y:S01]  /*1380*/  FFMA R13, R0.reuse, R6, R13 ;  /* 0x00000006000d7223 */ /* 0x040fe2000000000d */
[----:B------:R-:W-:-:S07]  /*1390*/  FFMA R14, R0, R5, R14 ;  /* 0x00000005000e7223 */ /* 0x000fce000000000e */
.L_x_97:
[----:B------:R-:W-:Y:S05]  /*13a0*/  BSYNC.RECONVERGENT B2 ;  /* 0x0000000000027941 */ /* 0x000fea0003800200 */
.L_x_96:
[----:B------:R-:W0:Y:S02]  /*13b0*/  LDC.64 R4, c[0x0][0x3b0] ;  /* 0x0000ec00ff047b82 */ /* 0x000e240000000a00 */
[----:B0-----:R-:W-:-:S05]  /*13c0*/  IMAD.WIDE R4, R10, 0x4, R4 ;  /* 0x000000040a047825 */ /* 0x001fca00078e0204 */
[----:B------:R-:W2:Y:S02]  /*13d0*/  LDG.E.CONSTANT R10, desc[UR6][R4.64] ;  /* 0x00000006040a7981 */ /* 0x000ea4000c1e9900 */
[----:B--2---:R-:W-:-:S13]  /*13e0*/  ISETP.NE.AND P1, PT, R10, -0x1, PT ;  /* 0xffffffff0a00780c */ /* 0x004fda0003f25270 */
[----:B------:R-:W-:Y:S05]  /*13f0*/  @P1 BRA `(.L_x_116) ;  /* 0xfffffff400441947 */ /* 0x000fea000383ffff */
.L_x_95:
[----:B------:R-:W-:Y:S05]  /*1400*/  BSYNC.RECONVERGENT B3 ;  /* 0x0000000000037941 */ /* 0x000fea0003800200 */
.L_x_94:
[----:B------:R-:W0:Y:S01]  /*1410*/  LDCU UR5, c[0x0][0x3d8] ;  /* 0x00007b00ff0577ac */ /* 0x000e220008000800 */
[----:B------:R-:W-:Y:S01]  /*1420*/  BSSY.RECONVERGENT B3, `(.L_x_117) ;  /* 0x00000b8000037945 */ /* 0x000fe20003800200 */
[----:B------:R-:W1:Y:S01]  /*1430*/  LDCU UR9, c[0x0][0x3c0] ;  /* 0x00007800ff0977ac */ /* 0x000e620008000800 */
[----:B------:R-:W2:Y:S01]  /*1440*/  LDCU UR8, c[0x0][0x3bc] ;  /* 0x00007780ff0877ac */ /* 0x000ea20008000800 */
[----:B0-----:R-:W-:-:S13]  /*1450*/  ISETP.GE.U32.OR P1, PT, R26, UR5, P0 ;  /* 0x000000051a007c0c */ /* 0x001fda0008726470 */
[----:B-12---:R-:W-:Y:S05]  /*1460*/  @P1 BRA `(.L_x_118) ;  /* 0x0000000800cc1947 */ /* 0x006fea0003800000 */
[----:B------:R-:W0:Y:S01]  /*1470*/  LDC.64 R4, c[0x0][0x3a8] ;  /* 0x0000ea00ff047b82 */ /* 0x000e220000000a00 */
[----:B------:R-:W-:-:S05]  /*1480*/  IADD3 R11, PT, PT, R26, R11, RZ ;  /* 0x0000000b1a0b7210 */ /* 0x000fca0007ffe0ff */
[----:B0-----:R-:W-:-:S05]  /*1490*/  IMAD.WIDE R4, R11, 0x4, R4 ;  /* 0x000000040b047825 */ /* 0x001fca00078e0204 */
[----:B------:R-:W2:Y:S02]  /*14a0*/  LDG.E.CONSTANT R34, desc[UR6][R4.64] ;  /* 0x0000000604227981 */ /* 0x000ea4000c1e9900 */
[----:B--2---:R-:W-:-:S13]  /*14b0*/  ISETP.NE.AND P1, PT, R34, -0x1, PT ;  /* 0xffffffff2200780c */ /* 0x004fda0003f25270 */
[----:B------:R-:W-:Y:S05]  /*14c0*/  @!P1 BRA `(.L_x_118) ;  /* 0x0000000800b49947 */ /* 0x000fea0003800000 */
.L_x_139:
        /* <DEDUP_REMOVED lines=23> */
.L_x_122:
[----:B-1----:R-:W-:Y:S01]  /*1640*/  FMUL.FTZ R4, R5, R0 ;  /* 0x0000000005047220 */ /* 0x002fe20000410000 */
[----:B------:R-:W-:-:S03]  /*1650*/  FMUL.FTZ R0, R0, 0.5 ;  /* 0x3f00000000007820 */ /* 0x000fc60000410000 */
[----:B------:R-:W-:-:S04]  /*1660*/  FFMA R9, -R4, R4, R5 ;  /* 0x0000000404097223 */ /* 0x000fc80000000105 */
[----:B------:R-:W-:-:S07]  /*1670*/  FFMA R4, R9, R0, R4 ;  /* 0x0000000009047223 */ /* 0x000fce0000000004 */
.L_x_123:
[----:B------:R-:W-:Y:S05]  /*1680*/  BSYNC.RECONVERGENT B0 ;  /* 0x0000000000007941 */ /* 0x000fea0003800200 */
.L_x_121:
[C---:B------:R-:W-:Y:S01]  /*1690*/  FSETP.GE.AND P1, PT, R4.reuse, R15, PT ;  /* 0x0000000f0400720b */ /* 0x040fe20003f26000 */
[----:B------:R-:W-:Y:S01]  /*16a0*/  BSSY.RECONVERGENT B4, `(.L_x_124) ;  /* 0x000003f000047945 */ /* 0x000fe20003800200 */
[----:B------:R-:W-:Y:S02]  /*16b0*/  CS2R R10, SRZ ;  /* 0x00000000000a7805 */ /* 0x000fe4000001ff00 */
        /* <DEDUP_REMOVED lines=17> */
.L_x_127:
[----:B------:R-:W-:Y:S05]  /*17d0*/  BSYNC.RECONVERGENT B5 ;  /* 0x0000000000057941 */ /* 0x000fea0003800200 */
.L_x_126:
[----:B------:R-:W-:Y:S01]  /*17e0*/  FSETP.GEU.AND P1, PT, R0, 1, PT ;  /* 0x3f8000000000780b */ /* 0x000fe20003f2e000 */
[----:B------:R-:W-:Y:S01]  /*17f0*/  BSSY.RECONVERGENT B1, `(.L_x_128) ;  /* 0x0000015000017945 */ /* 0x000fe20003800200 */
[----:B------:R-:W-:-:S04]  /*1800*/  IADD3 R10, PT, PT, R4, 0x1800000, RZ ;  /* 0x01800000040a7810 */ /* 0x000fc80007ffe0ff */
[----:B------:R-:W-:-:S04]  /*1810*/  LOP3.LUT R22, R10, 0x7f800000, RZ, 0xc0, !PT ;  /* 0x7f8000000a167812 */ /* 0x000fc800078ec0ff */
[----:B------:R-:W-:-:S03]  /*1820*/  ISETP.GT.U32.AND P2, PT, R22, 0x1ffffff, PT ;  /* 0x01ffffff1600780c */ /* 0x000fc60003f44070 */
[C---:B------:R-:W-:Y:S01]  /*1830*/  @P1 FADD R8, -R0.reuse, 2 ;  /* 0x4000000000081421 */ /* 0x040fe20000000100 */
[C---:B------:R-:W-:Y:S01]  /*1840*/  @!P1 FMUL R11, R0.reuse, -3 ;  /* 0xc0400000000b9820 */ /* 0x040fe20000400000 */
[----:B------:R-:W-:Y:S02]  /*1850*/  @!P1 FMUL R10, R0, 2.25 ;  /* 0x40100000000a9820 */ /* 0x000fe40000400000 */
[----:B------:R-:W-:-:S04]  /*1860*/  @P1 FMUL R9, R8, -0.75 ;  /* 0xbf40000008091820 */ /* 0x000fc80000400000 */
[----:B------:R-:W-:Y:S01]  /*1870*/  @P1 FMUL R8, R8, R9 ;  /* 0x0000000908081220 */ /* 0x000fe20000400000 */
[----:B------:R-:W-:-:S04]  /*1880*/  @!P1 FFMA R8, R10, R0, R11 ;  /* 0x000000000a089223 */ /* 0x000fc8000000000b */
[----:B------:R-:W-:Y:S01]  /*1890*/  FMUL R8, R19, R8 ;  /* 0x0000000813087220 */ /* 0x000fe20000400000 */
[----:B------:R-:W-:Y:S06]  /*18a0*/  @P2 BRA `(.L_x_129) ;  /* 0x0000000000142947 */ /* 0x000fec0003800000 */
[----:B------:R-:W-:Y:S02]  /*18b0*/  MOV R29, R4 ;  /* 0x00000004001d7202 */ /* 0x000fe40000000f00 */
[----:B------:R-:W-:-:S07]  /*18c0*/  MOV R28, 0x18e0 ;  /* 0x000018e0001c7802 */ /* 0x000fce0000000f00 */
[----:B------:R-:W-:Y:S05]  /*18d0*/  CALL.REL.NOINC `($__internal_5_$__cuda_sm20_rcp_rn_f32_slowpath) ;  /* 0x00000034001c7944 */ /* 0x000fea0003c00000 */
[----:B------:R-:W-:Y:S01]  /*18e0*/  MOV R11, R22 ;  /* 0x00000016000b7202 */ /* 0x000fe20000000f00 */
[----:B------:R-:W-:Y:S06]  /*18f0*/  BRA `(.L_x_130) ;  /* 0x0000000000107947 */ /* 0x000fec0003800000 */
.L_x_129:
[----:B------:R-:W0:Y:S02]  /*1900*/  MUFU.RCP R11, R4 ;  /* 0x00000004000b7308 */ /* 0x000e240000001000 */
[----:B0-----:R-:W-:-:S04]  /*1910*/  FFMA R0, R11, R4, -1 ;  /* 0xbf8000000b007423 */ /* 0x001fc80000000004 */
[----:B------:R-:W-:-:S04]  /*1920*/  FADD.FTZ R0, -R0, -RZ ;  /* 0x800000ff00007221 */ /* 0x000fc80000010100 */
[----:B------:R-:W-:-:S07]  /*1930*/  FFMA R11, R11, R0, R11 ;  /* 0x000000000b0b7223 */ /* 0x000fce000000000b */
.L_x_130:
[----:B------:R-:W-:Y:S05]  /*1940*/  BSYNC.RECONVERGENT B1 ;  /* 0x0000000000017941 */ /* 0x000fea0003800200 */
.L_x_128:
        /* <DEDUP_REMOVED lines=15> */
.L_x_132:
[----:B------:R-:W-:Y:S05]  /*1a40*/  BSYNC.RECONVERGENT B5 ;  /* 0x0000000000057941 */ /* 0x000fea0003800200 */
.L_x_131:
[-C--:B------:R-:W-:Y:S01]  /*1a50*/  FMUL R10, R7, R0.reuse ;  /* 0x00000000070a7220 */ /* 0x080fe20000400000 */
[----:B------:R-:W-:-:S03]  /*1a60*/  FMUL R0, R6, R0 ;  /* 0x0000000006007220 */ /* 0x000fc60000400000 */
[-C--:B------:R-:W-:Y:S01]  /*1a70*/  FMUL R10, R10, R11.reuse ;  /* 0x0000000b0a0a7220 */ /* 0x080fe20000400000 */
[----:B------:R-:W-:-:S07]  /*1a80*/  FMUL R11, R0, R11 ;  /* 0x0000000b000b7220 */ /* 0x000fce0000400000 */
.L_x_125:
[----:B------:R-:W-:Y:S05]  /*1a90*/  BSYNC.RECONVERGENT B4 ;  /* 0x0000000000047941 */ /* 0x000fea0003800200 */
.L_x_124:
        /* <DEDUP_REMOVED lines=28> */
.L_x_134:
[----:B------:R-:W-:Y:S05]  /*1c60*/  BSYNC.RECONVERGENT B4 ;  /* 0x0000000000047941 */ /* 0x000fea0003800200 */
.L_x_133:
        /* <DEDUP_REMOVED lines=26> */
.L_x_136:
[----:B------:R-:W-:Y:S05]  /*1e10*/  BSYNC.RECONVERGENT B4 ;  /* 0x0000000000047941 */ /* 0x000fea0003800200 */
.L_x_135:
        /* <DEDUP_REMOVED lines=14> */
.L_x_138:
[----:B------:R-:W-:Y:S05]  /*1f00*/  BSYNC.RECONVERGENT B4 ;  /* 0x0000000000047941 */ /* 0x000fea0003800200 */
.L_x_137:
[----:B------:R-:W-:-:S04]  /*1f10*/  FMUL R0, R0, -UR8 ;  /* 0x8000000800007c20 */ /* 0x000fc80008400000 */
[C---:B------:R-:W-:Y:S01]  /*1f20*/  FFMA R13, R0.reuse, R10, R13 ;  /* 0x0000000a000d7223 */ /* 0x040fe2000000000d */
[----:B------:R-:W-:-:S07]  /*1f30*/  FFMA R14, R0, R11, R14 ;  /* 0x0000000b000e7223 */ /* 0x000fce000000000e */
.L_x_120:
[----:B------:R-:W-:Y:S05]  /*1f40*/  BSYNC.RECONVERGENT B2 ;  /* 0x0000000000027941 */ /* 0x000fea0003800200 */
.L_x_119:
[----:B------:R-:W0:Y:S02]  /*1f50*/  LDC.64 R4, c[0x0][0x3b0] ;  /* 0x0000ec00ff047b82 */ /* 0x000e240000000a00 */
[----:B0-----:R-:W-:-:S06]  /*1f60*/  IMAD.WIDE R34, R34, 0x4, R4 ;  /* 0x0000000422227825 */ /* 0x001fcc00078e0204 */
[----:B------:R-:W2:Y:S02]  /*1f70*/  LDG.E.CONSTANT R34, desc[UR6][R34.64] ;  /* 0x0000000622227981 */ /* 0x000ea4000c1e9900 */
[----:B--2---:R-:W-:-:S13]  /*1f80*/  ISETP.NE.AND P1, PT, R34, -0x1, PT ;  /* 0xffffffff2200780c */ /* 0x004fda0003f25270 */
[----:B------:R-:W-:Y:S05]  /*1f90*/  @P1 BRA `(.L_x_139) ;  /* 0xfffffff4004c1947 */ /* 0x000fea000383ffff */
.L_x_118:
[----:B------:R-:W-:Y:S05]  /*1fa0*/  BSYNC.RECONVERGENT B3 ;  /* 0x0000000000037941 */ /* 0x000fea0003800200 */
.L_x_117:
[----:B------:R-:W0:Y:S01]  /*1fb0*/  LDCU UR5, c[0x0][0x3d8] ;  /* 0x00007b00ff0577ac */ /* 0x000e220008000800 */
[----:B------:R-:W-:Y:S01]  /*1fc0*/  IADD3 R0, PT, PT, R26, 0x1, RZ ;  /* 0x000000011a007810 */ /* 0x000fe20007ffe0ff */
[----:B------:R-:W-:Y:S01]  /*1fd0*/  BSSY.RECONVERGENT B3, `(.L_x_140) ;  /* 0x00000be000037945 */ /* 0x000fe20003800200 */
[----:B------:R-:W1:Y:S01]  /*1fe0*/  LDCU UR11, c[0x0][0x3c0] ;  /* 0x00007800ff0b77ac */ /* 0x000e620008000800 */
[----:B------:R-:W2:Y:S01]  /*1ff0*/  LDCU UR10, c[0x0][0x3bc] ;  /* 0x00007780ff0a77ac */ /* 0x000ea20008000800 */
[----:B0-----:R-:W-:-:S13]  /*2000*/  ISETP.GE.U32.OR P0, PT, R0, UR5, P0 ;  /* 0x0000000500007c0c */ /* 0x001fda0008706470 */
[----:B-12---:R-:W-:Y:S05]  /*2010*/  @P0 BRA `(.L_x_141) ;  /* 0x0000000800e40947 */ /* 0x006fea0003800000 */
[----:B------:R-:W0:Y:S01]  /*2020*/  LDCU.64 UR8, c[0x0][0x3a8] ;  /* 0x00007500ff0877ac */ /* 0x000e220008000a00 */
[----:B------:R-:W-:-:S05]  /*2030*/  IADD3 R0, PT, PT, R24, UR4, RZ ;  /* 0x0000000418007c10 */ /* 0x000fca000fffe0ff */
[----:B------:R-:W-:-:S05]  /*2040*/  IMAD R7, R0, UR5, RZ ;  /* 0x0000000500077c24 */ /* 0x000fca000f8e02ff */
        /* <DEDUP_REMOVED lines=8> */
.L_x_162:
        /* <DEDUP_REMOVED lines=23> */
.L_x_145:
[----:B-1----:R-:W-:Y:S01]  /*2240*/  FMUL.FTZ R8, R7, R0 ;  /* 0x0000000007087220 */ /* 0x002fe20000410000 */
[----:B------:R-:W-:-:S03]  /*2250*/  FMUL.FTZ R0, R0, 0.5 ;  /* 0x3f00000000007820 */ /* 0x000fc60000410000 */
[----:B------:R-:W-:-:S04]  /*2260*/  FFMA R9, -R8, R8, R7 ;  /* 0x0000000808097223 */ /* 0x000fc80000000107 */
[----:B------:R-:W-:-:S07]  /*2270*/  FFMA R8, R9, R0, R8 ;  /* 0x0000000009087223 */ /* 0x000fce0000000008 */
.L_x_146:
[----:B------:R-:W-:Y:S05]  /*2280*/  BSYNC.RECONVERGENT B0 ;  /* 0x0000000000007941 */ /* 0x000fea0003800200 */
.L_x_144:
        /* <DEDUP_REMOVED lines=21> */
.L_x_150:
[----:B------:R-:W-:Y:S05]  /*23e0*/  BSYNC.RECONVERGENT B5 ;  /* 0x0000000000057941 */ /* 0x000fea0003800200 */
.L_x_149:
        /* <DEDUP_REMOVED lines=18> */
.L_x_152:
[----:B------:R-:W0:Y:S02]  /*2510*/  MUFU.RCP R11, R8 ;  /* 0x00000008000b7308 */ /* 0x000e240000001000 */
[----:B0-----:R-:W-:-:S04]  /*2520*/  FFMA R0, R11, R8, -1 ;  /* 0xbf8000000b007423 */ /* 0x001fc80000000008 */
[----:B------:R-:W-:-:S04]  /*2530*/  FADD.FTZ R0, -R0, -RZ ;  /* 0x800000ff00007221 */ /* 0x000fc80000010100 */
[----:B------:R-:W-:-:S07]  /*2540*/  FFMA R11, R11, R0, R11 ;  /* 0x000000000b0b7223 */ /* 0x000fce000000000b */
.L_x_153:
[----:B------:R-:W-:Y:S05]  /*2550*/  BSYNC.RECONVERGENT B1 ;  /* 0x0000000000017941 */ /* 0x000fea0003800200 */
.L_x_151:
        /* <DEDUP_REMOVED lines=15> */
.L_x_155:
[----:B------:R-:W-:Y:S05]  /*2650*/  BSYNC.RECONVERGENT B5 ;  /* 0x0000000000057941 */ /* 0x000fea0003800200 */
.L_x_154:
[-C--:B------:R-:W-:Y:S01]  /*2660*/  FMUL R6, R5, R0.reuse ;  /* 0x0000000005067220 */ /* 0x080fe20000400000 */
[----:B------:R-:W-:-:S03]  /*2670*/  FMUL R0, R4, R0 ;  /* 0x0000000004007220 */ /* 0x000fc60000400000 */
[-C--:B------:R-:W-:Y:S01]  /*2680*/  FMUL R6, R6, R11.reuse ;  /* 0x0000000b06067220 */ /* 0x080fe20000400000 */
[----:B------:R-:W-:-:S07]  /*2690*/  FMUL R11, R0, R11 ;  /* 0x0000000b000b7220 */ /* 0x000fce0000400000 */
.L_x_148:
[----:B------:R-:W-:Y:S05]  /*26a0*/  BSYNC.RECONVERGENT B4 ;  /* 0x0000000000047941 */ /* 0x000fea0003800200 */
.L_x_147:
        /* <DEDUP_REMOVED lines=28> */
.L_x_157:
[----:B------:R-:W-:Y:S05]  /*2870*/  BSYNC.RECONVERGENT B4 ;  /* 0x0000000000047941 */ /* 0x000fea0003800200 */
.L_x_156:
        /* <DEDUP_REMOVED lines=26> */
.L_x_159:
[----:B------:R-:W-:Y:S05]  /*2a20*/  BSYNC.RECONVERGENT B4 ;  /* 0x0000000000047941 */ /* 0x000fea0003800200 */
.L_x_158:
        /* <DEDUP_REMOVED lines=14> */
.L_x_161:
[----:B------:R-:W-:Y:S05]  /*2b10*/  BSYNC.RECONVERGENT B4 ;  /* 0x0000000000047941 */ /* 0x000fea0003800200 */
.L_x_160:
[----:B------:R-:W-:-:S04]  /*2b20*/  FMUL R0, R0, -UR10 ;  /* 0x8000000a00007c20 */ /* 0x000fc80008400000 */
[C---:B------:R-:W-:Y:S01]  /*2b30*/  FFMA R13, R0.reuse, R6, R13 ;  /* 0x00000006000d7223 */ /* 0x040fe2000000000d */
[----:B------:R-:W-:-:S07]  /*2b40*/  FFMA R14, R0, R11, R14 ;  /* 0x0000000b000e7223 */ /* 0x000fce000000000e */
.L_x_143:
[----:B------:R-:W-:Y:S05]  /*2b50*/  BSYNC.RECONVERGENT B2 ;  /* 0x0000000000027941 */ /* 0x000fea0003800200 */
.L_x_142:
[----:B------:R-:W0:Y:S02]  /*2b60*/  LDC.64 R4, c[0x0][0x3b0] ;  /* 0x0000ec00ff047b82 */ /* 0x000e240000000a00 */
[----:B0-----:R-:W-:-:S06]  /*2b70*/  IMAD.WIDE R34, R34, 0x4, R4 ;  /* 0x0000000422227825 */ /* 0x001fcc00078e0204 */
[----:B------:R-:W2:Y:S02]  /*2b80*/  LDG.E.CONSTANT R34, desc[UR6][R34.64] ;  /* 0x0000000622227981 */ /* 0x000ea4000c1e9900 */
[----:B--2---:R-:W-:-:S13]  /*2b90*/  ISETP.NE.AND P0, PT, R34, -0x1, PT ;  /* 0xffffffff2200780c */ /* 0x004fda0003f05270 */
[----:B------:R-:W-:Y:S05]  /*2ba0*/  @P0 BRA `(.L_x_162) ;  /* 0xfffffff400480947 */ /* 0x000fea000383ffff */
.L_x_141:
[----:B------:R-:W-:Y:S05]  /*2bb0*/  BSYNC.RECONVERGENT B3 ;  /* 0x0000000000037941 */ /* 0x000fea0003800200 */
.L_x_140:
[----:B------:R-:W-:-:S04]  /*2bc0*/  UIADD3 UR4, UPT, UPT, UR4, 0x1, URZ ;  /* 0x0000000104047890 */ /* 0x000fc8000fffe0ff */
[----:B------:R-:W-:-:S09]  /*2bd0*/  UISETP.NE.AND UP0, UPT, UR4, 0x2, UPT ;  /* 0x000000020400788c */ /* 0x000fd2000bf05270 */
[----:B------:R-:W-:Y:S05]  /*2be0*/  BRA.U UP0, `(.L_x_163) ;  /* 0xffffffd900fc7547 */ /* 0x000fea000b83ffff */
[----:B------:R-:W-:Y:S05]  /*2bf0*/  BRA `(.L_x_164) ;  /* 0x0000001800ec7947 */ /* 0x000fea0003800000 */
.L_x_93:
[----:B------:R-:W-:Y:S01]  /*2c00*/  HFMA2 R14, -RZ, RZ, 0, 0 ;  /* 0x00000000ff0e7431 */ /* 0x000fe200000001ff */
[C---:B------:R-:W-:Y:S01]  /*2c10*/  IADD3 R5, PT, PT, R26.reuse, -0x1, RZ ;  /* 0xffffffff1a057810 */ /* 0x040fe20007ffe0ff */
[----:B------:R-:W-:Y:S01]  /*2c20*/  UMOV UR5, 0xffffffff ;  /* 0xffffffff00057882 */ /* 0x000fe20000000000 */
[----:B------:R-:W-:Y:S02]  /*2c30*/  IADD3 R4, PT, PT, R26, 0x1, RZ ;  /* 0x000000011a047810 */ /* 0x000fe40007ffe0ff */
[----:B------:R-:W-:-:S07]  /*2c40*/  MOV R13, RZ ;  /* 0x000000ff000d7202 */ /* 0x000fce0000000f00 */
.L_x_222:
[----:B0-----:R-:W0:Y:S01]  /*2c50*/  LDCU.64 UR8, c[0x0][0x3d8] ;  /* 0x00007b00ff0877ac */ /* 0x001e220008000a00 */
[----:B------:R-:W-:Y:S01]  /*2c60*/  IADD3 R8, PT, PT, R24, UR5, RZ ;  /* 0x0000000518087c10 */ /* 0x000fe2000fffe0ff */
[----:B------:R-:W-:Y:S01]  /*2c70*/  BSSY.RECONVERGENT B2, `(.L_x_165) ;  /* 0x0000095000027945 */ /* 0x000fe20003800200 */
[----:B------:R-:W1:Y:S01]  /*2c80*/  LDCU.64 UR10, c[0x0][0x3a8] ;  /* 0x00007500ff0a77ac */ /* 0x000e620008000a00 */
[----:B------:R-:W-:Y:S01]  /*2c90*/  UIADD3 UR5, UPT, UPT, UR5, 0x1, URZ ;  /* 0x0000000105057890 */ /* 0x000fe2000fffe0ff */
[----:B------:R-:W2:Y:S03]  /*2ca0*/  LDCU UR12, c[0x0][0x3bc] ;  /* 0x00007780ff0c77ac */ /* 0x000ea60008000800 */
[----:B------:R-:W-:Y:S01]  /*2cb0*/  UISETP.NE.AND UP0, UPT, UR5, 0x2, UPT ;  /* 0x000000020500788c */ /* 0x000fe2000bf05270 */
[C---:B0-----:R-:W-:Y:S01]  /*2cc0*/  IMAD R9, R8.reuse, UR8, RZ ;  /* 0x0000000808097c24 */ /* 0x041fe2000f8e02ff */
[----:B------:R-:W-:-:S04]  /*2cd0*/  ISETP.GE.U32.AND P0, PT, R8, UR9, PT ;  /* 0x0000000908007c0c */ /* 0x000fc8000bf06070 */
[----:B------:R-:W-:Y:S02]  /*2ce0*/  SHF.R.S32.HI R7, RZ, 0x1f, R9 ;  /* 0x0000001fff077819 */ /* 0x000fe40000011409 */
        /* <DEDUP_REMOVED lines=9> */
.L_x_183:
        /* <DEDUP_REMOVED lines=18> */
[----:B------:R-:W-:-:S07]  /*2ea0*/  MOV R0, 0x2ec0 ;  /* 0x00002ec000007802 */ /* 0x000fce0000000f00 */
[----:B-1----:R-:W-:Y:S05]  /*2eb0*/  CALL.REL.NOINC `($__internal_6_$__cuda_sm20_sqrt_rn_f32_slowpath) ;  /* 0x0000002000747944 */ /* 0x002fea0003c00000 */
[----:B------:R-:W-:Y:S01]  /*2ec0*/  MOV R34, R31 ;  /* 0x0000001f00227202 */ /* 0x000fe20000000f00 */
[----:B------:R-:W-:Y:S06]  /*2ed0*/  BRA `(.L_x_171) ;  /* 0x0000000000107947 */ /* 0x000fec0003800000 */
.L_x_170:
[----:B-1----:R-:W-:Y:S01]  /*2ee0*/  FMUL.FTZ R34, R30, R11 ;  /* 0x0000000b1e227220 */ /* 0x002fe20000410000 */
[----:B------:R-:W-:-:S03]  /*2ef0*/  FMUL.FTZ R0, R11, 0.5 ;  /* 0x3f0000000b007820 */ /* 0x000fc60000410000 */
[----:B------:R-:W-:-:S04]  /*2f00*/  FFMA R11, -R34, R34, R30 ;  /* 0x00000022220b7223 */ /* 0x000fc8000000011e */
[----:B------:R-:W-:-:S07]  /*2f10*/  FFMA R34, R11, R0, R34 ;  /* 0x000000000b227223 */ /* 0x000fce0000000022 */
.L_x_171:
[----:B------:R-:W-:Y:S05]  /*2f20*/  BSYNC.RECONVERGENT B0 ;  /* 0x0000000000007941 */ /* 0x000fea0003800200 */
.L_x_169:
        /* <DEDUP_REMOVED lines=21> */
.L_x_175:
[----:B------:R-:W-:Y:S05]  /*3080*/  BSYNC.RECONVERGENT B5 ;  /* 0x0000000000057941 */ /* 0x000fea0003800200 */
.L_x_174:
        /* <DEDUP_REMOVED lines=18> */
.L_x_177:
[----:B------:R-:W0:Y:S02]  /*31b0*/  MUFU.RCP R23, R34 ;  /* 0x0000002200177308 */ /* 0x000e240000001000 */
[----:B0-----:R-:W-:-:S04]  /*31c0*/  FFMA R0, R23, R34, -1 ;  /* 0xbf80000017007423 */ /* 0x001fc80000000022 */
[----:B------:R-:W-:-:S04]  /*31d0*/  FADD.FTZ R0, -R0, -RZ ;  /* 0x800000ff00007221 */ /* 0x000fc80000010100 */
[----:B------:R-:W-:-:S07]  /*31e0*/  FFMA R10, R23, R0, R23 ;  /* 0x00000000170a7223 */ /* 0x000fce0000000017 */
.L_x_178:
[----:B------:R-:W-:Y:S05]  /*31f0*/  BSYNC.RECONVERGENT B1 ;  /* 0x0000000000017941 */ /* 0x000fea0003800200 */
.L_x_176:
        /* <DEDUP_REMOVED lines=15> */
.L_x_180:
[----:B------:R-:W-:Y:S05]  /*32f0*/  BSYNC.RECONVERGENT B5 ;  /* 0x0000000000057941 */ /* 0x000fea0003800200 */
.L_x_179:
[-C--:B------:R-:W-:Y:S01]  /*3300*/  FMUL R7, R7, R0.reuse ;  /* 0x0000000007077220 */ /* 0x080fe20000400000 */
[----:B------:R-:W-:-:S03]  /*3310*/  FMUL R11, R6, R0 ;  /* 0x00000000060b7220 */ /* 0x000fc60000400000 */
[-C--:B------:R-:W-:Y:S01]  /*3320*/  FMUL R12, R7, R10.reuse ;  /* 0x0000000a070c7220 */ /* 0x080fe20000400000 */
[----:B------:R-:W-:-:S07]  /*3330*/  FMUL R11, R11, R10 ;  /* 0x0000000a0b0b7220 */ /* 0x000fce0000400000 */
.L_x_173:
[----:B------:R-:W-:Y:S05]  /*3340*/  BSYNC.RECONVERGENT B4 ;  /* 0x0000000000047941 */ /* 0x000fea0003800200 */
.L_x_172:
        /* <DEDUP_REMOVED lines=28> */
.L_x_182:
[----:B------:R-:W-:Y:S05]  /*3510*/  BSYNC.RECONVERGENT B4 ;  /* 0x0000000000047941 */ /* 0x000fea0003800200 */
.L_x_181:
[----:B------:R-:W-:-:S04]  /*3520*/  FADD R0, R0, R17 ;  /* 0x0000001100007221 */ /* 0x000fc80000000000 */
[----:B------:R-:W-:-:S04]  /*3530*/  FMUL R0, R0, -UR12 ;  /* 0x8000000c00007c20 */ /* 0x000fc80008400000 */
[C---:B------:R-:W-:Y:S01]  /*3540*/  FFMA R13, R0.reuse, R12, R13 ;  /* 0x0000000c000d7223 */ /* 0x040fe2000000000d */
[----:B------:R-:W-:-:S07]  /*3550*/  FFMA R14, R0, R11, R14 ;  /* 0x0000000b000e7223 */ /* 0x000fce000000000e */
.L_x_168:
[----:B------:R-:W-:Y:S05]  /*3560*/  BSYNC.RECONVERGENT B3 ;  /* 0x0000000000037941 */ /* 0x000fea0003800200 */
.L_x_167:
[----:B------:R-:W0:Y:S02]  /*3570*/  LDC.64 R6, c[0x0][0x3b0] ;  /* 0x0000ec00ff067b82 */ /* 0x000e240000000a00 */
[----:B0-----:R-:W-:-:S05]  /*3580*/  IMAD.WIDE R6, R16, 0x4, R6 ;  /* 0x0000000410067825 */ /* 0x001fca00078e0206 */
[----:B------:R-:W2:Y:S02]  /*3590*/  LDG.E.CONSTANT R16, desc[UR6][R6.64] ;  /* 0x0000000606107981 */ /* 0x000ea4000c1e9900 */
[----:B--2---:R-:W-:-:S13]  /*35a0*/  ISETP.NE.AND P1, PT, R16, -0x1, PT ;  /* 0xffffffff1000780c */ /* 0x004fda0003f25270 */
[----:B------:R-:W-:Y:S05]  /*35b0*/  @P1 BRA `(.L_x_183) ;  /* 0xfffffff400f01947 */ /* 0x000fea000383ffff */
.L_x_166:
[----:B------:R-:W-:Y:S05]  /*35c0*/  BSYNC.RECONVERGENT B2 ;  /* 0x0000000000027941 */ /* 0x000fea0003800200 */
.L_x_165:
[----:B------:R-:W0:Y:S01]  /*35d0*/  LDCU UR4, c[0x0][0x3d8] ;  /* 0x00007b00ff0477ac */ /* 0x000e220008000800 */
[----:B------:R-:W-:Y:S01]  /*35e0*/  BSSY.RECONVERGENT B2, `(.L_x_184) ;  /* 0x000008e000027945 */ /* 0x000fe20003800200 */
[----:B------:R-:W1:Y:S01]  /*35f0*/  LDCU UR8, c[0x0][0x3bc] ;  /* 0x00007780ff0877ac */ /* 0x000e620008000800 */
[----:B0-----:R-:W-:-:S13]  /*3600*/  ISETP.GE.U32.OR P0, PT, R26, UR4, P0 ;  /* 0x000000041a007c0c */ /* 0x001fda0008706470 */
[----:B-1----:R-:W-:Y:S05]  /*3610*/  @P0 BRA `(.L_x_185) ;  /* 0x0000000800280947 */ /* 0x002fea0003800000 */
[----:B------:R-:W0:Y:S01]  /*3620*/  LDC.64 R6, c[0x0][0x3a8] ;  /* 0x0000ea00ff067b82 */ /* 0x000e220000000a00 */
[----:B------:R-:W-:-:S05]  /*3630*/  IADD3 R9, PT, PT, R26, R9, RZ ;  /* 0x000000091a097210 */ /* 0x000fca0007ffe0ff */
[----:B0-----:R-:W-:-:S05]  /*3640*/  IMAD.WIDE R6, R9, 0x4, R6 ;  /* 0x0000000409067825 */ /* 0x001fca00078e0206 */
[----:B------:R-:W2:Y:S02]  /*3650*/  LDG.E.CONSTANT R12, desc[UR6][R6.64] ;  /* 0x00000006060c7981 */ /* 0x000ea4000c1e9900 */
[----:B--2---:R-:W-:-:S13]  /*3660*/  ISETP.NE.AND P0, PT, R12, -0x1, PT ;  /* 0xffffffff0c00780c */ /* 0x004fda0003f05270 */
[----:B------:R-:W-:Y:S05]  /*3670*/  @!P0 BRA `(.L_x_185) ;  /* 0x0000000800108947 */ /* 0x000fea0003800000 */
.L_x_202:
        /* <DEDUP_REMOVED lines=22> */
.L_x_189:
[----:B-1----:R-:W-:Y:S01]  /*37e0*/  FMUL.FTZ R16, R30, R9 ;  /* 0x000000091e107220 */ /* 0x002fe20000410000 */
[----:B------:R-:W-:-:S03]  /*37f0*/  FMUL.FTZ R0, R9, 0.5 ;  /* 0x3f00000009007820 */ /* 0x000fc60000410000 */
[----:B------:R-:W-:-:S04]  /*3800*/  FFMA R9, -R16, R16, R30 ;  /* 0x0000001010097223 */ /* 0x000fc8000000011e */
[----:B------:R-:W-:-:S07]  /*3810*/  FFMA R16, R9, R0, R16 ;  /* 0x0000000009107223 */ /* 0x000fce0000000010 */
.L_x_190:
[----:B------:R-:W-:Y:S05]  /*3820*/  BSYNC.RECONVERGENT B0 ;  /* 0x0000000000007941 */ /* 0x000fea0003800200 */
.L_x_188:
        /* <DEDUP_REMOVED lines=21> */
.L_x_194:
[----:B------:R-:W-:Y:S05]  /*3980*/  BSYNC.RECONVERGENT B5 ;  /* 0x0000000000057941 */ /* 0x000fea0003800200 */
.L_x_193:
        /* <DEDUP_REMOVED lines=18> */
.L_x_196:
[----:B------:R-:W0:Y:S02]  /*3ab0*/  MUFU.RCP R9, R16 ;  /* 0x0000001000097308 */ /* 0x000e240000001000 */
[----:B0-----:R-:W-:-:S04]  /*3ac0*/  FFMA R0, R9, R16, -1 ;  /* 0xbf80000009007423 */ /* 0x001fc80000000010 */
[----:B------:R-:W-:-:S04]  /*3ad0*/  FADD.FTZ R0, -R0, -RZ ;  /* 0x800000ff00007221 */ /* 0x000fc80000010100 */
[----:B------:R-:W-:-:S07]  /*3ae0*/  FFMA R9, R9, R0, R9 ;  /* 0x0000000009097223 */ /* 0x000fce0000000009 */
.L_x_197:
[----:B------:R-:W-:Y:S05]  /*3af0*/  BSYNC.RECONVERGENT B1 ;  /* 0x0000000000017941 */ /* 0x000fea0003800200 */
.L_x_195:
        /* <DEDUP_REMOVED lines=15> */
.L_x_199:
[----:B------:R-:W-:Y:S05]  /*3bf0*/  BSYNC.RECONVERGENT B5 ;  /* 0x0000000000057941 */ /* 0x000fea0003800200 */
.L_x_198:
[-C--:B------:R-:W-:Y:S01]  /*3c00*/  FMUL R10, R7, R0.reuse ;  /* 0x00000000070a7220 */ /* 0x080fe20000400000 */
[----:B------:R-:W-:-:S03]  /*3c10*/  FMUL R0, R6, R0 ;  /* 0x0000000006007220 */ /* 0x000fc60000400000 */
[-C--:B------:R-:W-:Y:S01]  /*3c20*/  FMUL R10, R10, R9.reuse ;  /* 0x000000090a0a7220 */ /* 0x080fe20000400000 */
[----:B------:R-:W-:-:S07]  /*3c30*/  FMUL R9, R0, R9 ;  /* 0x0000000900097220 */ /* 0x000fce0000400000 */
.L_x_192:
[----:B------:R-:W-:Y:S05]  /*3c40*/  BSYNC.RECONVERGENT B4 ;  /* 0x0000000000047941 */ /* 0x000fea0003800200 */
.L_x_191:
[----:B------:R-:W0:Y:S08]  /*3c50*/  LDC.64 R22, c[0x0][0x390] ;  /* 0x0000e400ff167b82 */ /* 0x000e300000000a00 */
[----:B------:R-:W1:Y:S01]  /*3c60*/  LDC.64 R6, c[0x0][0x398] ;  /* 0x0000e600ff067b82 */ /* 0x000e620000000a00 */
[----:B0-----:R-:W-:-:S06]  /*3c70*/  IMAD.WIDE R22, R12, 0x4, R22 ;  /* 0x000000040c167825 */ /* 0x001fcc00078e0216 */
[----:B------:R-:W2:Y:S01]  /*3c80*/  LDG.E.CONSTANT R22, desc[UR6][R22.64] ;  /* 0x0000000616167981 */ /* 0x000ea2000c1e9900 */
[----:B-1----:R-:W-:-:S05]  /*3c90*/  IMAD.WIDE R6, R12, 0x4, R6 ;  /* 0x000000040c067825 */ /* 0x002fca00078e0206 */
        /* <DEDUP_REMOVED lines=23> */
.L_x_201:
[----:B------:R-:W-:Y:S05]  /*3e10*/  BSYNC.RECONVERGENT B4 ;  /* 0x0000000000047941 */ /* 0x000fea0003800200 */
.L_x_200:
[----:B------:R-:W-:-:S04]  /*3e20*/  FADD R0, R0, R17 ;  /* 0x0000001100007221 */ /* 0x000fc80000000000 */
[----:B------:R-:W-:-:S04]  /*3e30*/  FMUL R0, R0, -UR8 ;  /* 0x8000000800007c20 */ /* 0x000fc80008400000 */
[C---:B------:R-:W-:Y:S01]  /*3e40*/  FFMA R13, R0.reuse, R10, R13 ;  /* 0x0000000a000d7223 */ /* 0x040fe2000000000d */
[----:B------:R-:W-:-:S07]  /*3e50*/  FFMA R14, R0, R9, R14 ;  /* 0x00000009000e7223 */ /* 0x000fce000000000e */
.L_x_187:
[----:B------:R-:W-:Y:S05]  /*3e60*/  BSYNC.RECONVERGENT B3 ;  /* 0x0000000000037941 */ /* 0x000fea0003800200 */
.L_x_186:
[----:B------:R-:W0:Y:S02]  /*3e70*/  LDC.64 R6, c[0x0][0x3b0] ;  /* 0x0000ec00ff067b82 */ /* 0x000e240000000a00 */
[----:B0-----:R-:W-:-:S05]  /*3e80*/  IMAD.WIDE R6, R12, 0x4, R6 ;  /* 0x000000040c067825 */ /* 0x001fca00078e0206 */
[----:B------:R-:W2:Y:S02]  /*3e90*/  LDG.E.CONSTANT R12, desc[UR6][R6.64] ;  /* 0x00000006060c7981 */ /* 0x000ea4000c1e9900 */
[----:B--2---:R-:W-:-:S13]  /*3ea0*/  ISETP.NE.AND P0, PT, R12, -0x1, PT ;  /* 0xffffffff0c00780c */ /* 0x004fda0003f05270 */
[----:B------:R-:W-:Y:S05]  /*3eb0*/  @P0 BRA `(.L_x_202) ;  /* 0xfffffff400f00947 */ /* 0x000fea000383ffff */
.L_x_185:
[----:B------:R-:W-:Y:S05]  /*3ec0*/  BSYNC.RECONVERGENT B2 ;  /* 0x0000000000027941 */ /* 0x000fea0003800200 */
.L_x_184:
[----:B------:R-:W0:Y:S01]  /*3ed0*/  LDCU.64 UR8, c[0x0][0x3d8] ;  /* 0x00007b00ff0877ac */ /* 0x000e220008000a00 */
[----:B------:R-:W-:Y:S01]  /*3ee0*/  BSSY.RECONVERGENT B2, `(.L_x_203) ;  /* 0x000008b000027945 */ /* 0x000fe20003800200 */
[----:B------:R-:W1:Y:S01]  /*3ef0*/  LDCU UR10, c[0x0][0x3bc] ;  /* 0x00007780ff0a77ac */ /* 0x000e620008000800 */
[----:B0-----:R-:W-:-:S04]  /*3f00*/  ISETP.GE.U32.AND P0, PT, R8, UR9, PT ;  /* 0x0000000908007c0c */ /* 0x001fc8000bf06070 */
[----:B------:R-:W-:-:S13]  /*3f10*/  ISETP.GE.U32.OR P0, PT, R4, UR8, P0 ;  /* 0x0000000804007c0c */ /* 0x000fda0008706470 */
[----:B-1----:R-:W-:Y:S05]  /*3f20*/  @P0 BRA `(.L_x_204) ;  /* 0x0000000800180947 */ /* 0x002fea0003800000 */
[----:B------:R-:W2:Y:S02]  /*3f30*/  LDG.E.CONSTANT R12, desc[UR6][R20.64+0x4] ;  /* 0x00000406140c7981 */ /* 0x000ea4000c1e9900 */
[----:B--2---:R-:W-:-:S13]  /*3f40*/  ISETP.NE.AND P0, PT, R12, -0x1, PT ;  /* 0xffffffff0c00780c */ /* 0x004fda0003f05270 */
[----:B------:R-:W-:Y:S05]  /*3f50*/  @!P0 BRA `(.L_x_204) ;  /* 0x00000008000c8947 */ /* 0x000fea0003800000 */
[----:B------:R-:W0:Y:S02]  /*3f60*/  LDC R6, c[0x0][0x3c0] ;  /* 0x0000f000ff067b82 */ /* 0x000e240000000800 */
.L_x_221:
        /* <DEDUP_REMOVED lines=14> */
[----:B------:R1:W2:Y:S01]  /*4050*/  MUFU.RSQ R9, R30 ;  /* 0x0000001e00097308 */ /* 0x0002a20000001400 */
[----:B------:R-:W-:Y:S02]  /*4060*/  BSSY.RECONVERGENT B0, `(.L_x_207) ;  /* 0x000000b000007945 */ /* 0x000fe40003800200 */
[----:B------:R-:W-:-:S13]  /*4070*/  ISETP.GT.U32.AND P0, PT, R0, 0x727fffff, PT ;  /* 0x727fffff0000780c */ /* 0x000fda0003f04070 */
[----:B-1----:R-:W-:Y:S05]  /*4080*/  @!P0 BRA `(.L_x_208) ;  /* 0x0000000000108947 */ /* 0x002fea0003800000 */
[----:B------:R-:W-:-:S07]  /*4090*/  MOV R0, 0x40b0 ;  /* 0x000040b000007802 */ /* 0x000fce0000000f00 */
[----:B0-2---:R-:W-:Y:S05]  /*40a0*/  CALL.REL.NOINC `($__internal_6_$__cuda_sm20_sqrt_rn_f32_slowpath) ;  /* 0x0000000c00f87944 */ /* 0x005fea0003c00000 */
[----:B------:R-:W-:Y:S01]  /*40b0*/  MOV R11, R31 ;  /* 0x0000001f000b7202 */ /* 0x000fe20000000f00 */
[----:B------:R-:W-:Y:S06]  /*40c0*/  BRA `(.L_x_209) ;  /* 0x0000000000107947 */ /* 0x000fec0003800000 */
.L_x_208:
[----:B--2---:R-:W-:Y:S01]  /*40d0*/  FMUL.FTZ R11, R30, R9 ;  /* 0x000000091e0b7220 */ /* 0x004fe20000410000 */
[----:B------:R-:W-:-:S03]  /*40e0*/  FMUL.FTZ R9, R9, 0.5 ;  /* 0x3f00000009097820 */ /* 0x000fc60000410000 */
[----:B------:R-:W-:-:S04]  /*40f0*/  FFMA R0, -R11, R11, R30 ;  /* 0x0000000b0b007223 */ /* 0x000fc8000000011e */
[----:B------:R-:W-:-:S07]  /*4100*/  FFMA R11, R0, R9, R11 ;  /* 0x00000009000b7223 */ /* 0x000fce000000000b */
.L_x_209:
[----:B------:R-:W-:Y:S05]  /*4110*/  BSYNC.RECONVERGENT B0 ;  /* 0x0000000000007941 */ /* 0x000fea0003800200 */
.L_x_207:
[C---:B------:R-:W-:Y:S01]  /*4120*/  FSETP.GE.AND P0, PT, R11.reuse, R15, PT ;  /* 0x0000000f0b00720b */ /* 0x040fe20003f06000 */
[----:B------:R-:W-:Y:S01]  /*4130*/  BSSY.RECONVERGENT B4, `(.L_x_210) ;  /* 0x000003e000047945 */ /* 0x000fe20003800200 */
[----:B------:R-:W-:Y:S01]  /*4140*/  HFMA2 R10, -RZ, RZ, 0, 0 ;  /* 0x00000000ff0a7431 */ /* 0x000fe200000001ff */
[----:B------:R-:W-:Y:S02]  /*4150*/  MOV R9, RZ ;  /* 0x000000ff00097202 */ /* 0x000fe40000000f00 */
[----:B------:R-:W-:-:S13]  /*4160*/  FSETP.LE.OR P0, PT, R11, 9.9999999392252902908e-09, P0 ;  /* 0x322bcc770b00780b */ /* 0x000fda0000703400 */
[----:B------:R-:W-:Y:S05]  /*4170*/  @P0 BRA `(.L_x_211) ;  /* 0x0000000000e40947 */ /* 0x000fea0003800000 */
        /* <DEDUP_REMOVED lines=14> */
.L_x_213:
[----:B------:R-:W-:Y:S05]  /*4260*/  BSYNC.RECONVERGENT B5 ;  /* 0x0000000000057941 */ /* 0x000fea0003800200 */
.L_x_212:
        /* <DEDUP_REMOVED lines=18> */
.L_x_215:
[----:B------:R-:W0:Y:S02]  /*4390*/  MUFU.RCP R0, R11 ;  /* 0x0000000b00007308 */ /* 0x000e240000001000 */
[----:B0-----:R-:W-:-:S04]  /*43a0*/  FFMA R9, R0, R11, -1 ;  /* 0xbf80000000097423 */ /* 0x001fc8000000000b */
[----:B------:R-:W-:-:S04]  /*43b0*/  FADD.FTZ R9, -R9, -RZ ;  /* 0x800000ff09097221 */ /* 0x000fc80000010100 */
[----:B------:R-:W-:-:S07]  /*43c0*/  FFMA R9, R0, R9, R0 ;  /* 0x0000000900097223 */ /* 0x000fce0000000000 */
.L_x_216:
[----:B------:R-:W-:Y:S05]  /*43d0*/  BSYNC.RECONVERGENT B1 ;  /* 0x0000000000017941 */ /* 0x000fea0003800200 */
.L_x_214:
[----:B------:R-:W0:Y:S01]  /*43e0*/  MUFU.RCP R11, R6 ;  /* 0x00000006000b7308 */ /* 0x000e220000001000 */
        /* <DEDUP_REMOVED lines=13> */
.L_x_218:
[----:B------:R-:W-:Y:S05]  /*44c0*/  BSYNC.RECONVERGENT B5 ;  /* 0x0000000000057941 */ /* 0x000fea0003800200 */
.L_x_217:
[-C--:B------:R-:W-:Y:S01]  /*44d0*/  FMUL R8, R8, R0.reuse ;  /* 0x0000000008087220 */ /* 0x080fe20000400000 */
[----:B------:R-:W-:-:S03]  /*44e0*/  FMUL R0, R7, R0 ;  /* 0x0000000007007220 */ /* 0x000fc60000400000 */
[-C--:B------:R-:W-:Y:S01]  /*44f0*/  FMUL R10, R8, R9.reuse ;  /* 0x00000009080a7220 */ /* 0x080fe20000400000 */
[----:B------:R-:W-:-:S07]  /*4500*/  FMUL R9, R0, R9 ;  /* 0x0000000900097220 */ /* 0x000fce0000400000 */
.L_x_211:
[----:B------:R-:W-:Y:S05]  /*4510*/  BSYNC.RECONVERGENT B4 ;  /* 0x0000000000047941 */ /* 0x000fea0003800200 */
.L_x_210:
[----:B------:R-:W1:Y:S08]  /*4520*/  LDC.64 R20, c[0x0][0x390] ;  /* 0x0000e400ff147b82 */ /* 0x000e700000000a00 */
[----:B------:R-:W2:Y:S01]  /*4530*/  LDC.64 R22, c[0x0][0x398] ;  /* 0x0000e600ff167b82 */ /* 0x000ea20000000a00 */
[----:B-1----:R-:W-:-:S06]  /*4540*/  IMAD.WIDE R20, R12, 0x4, R20 ;  /* 0x000000040c147825 */ /* 0x002fcc00078e0214 */
[----:B------:R-:W3:Y:S01]  /*4550*/  LDG.E.CONSTANT R20, desc[UR6][R20.64] ;  /* 0x0000000614147981 */ /* 0x000ee2000c1e9900 */
[----:B--2---:R-:W-:-:S05]  /*4560*/  IMAD.WIDE R22, R12, 0x4, R22 ;  /* 0x000000040c167825 */ /* 0x004fca00078e0216 */
[----:B------:R-:W2:Y:S01]  /*4570*/  LDG.E.CONSTANT R33, desc[UR6][R22.64] ;  /* 0x0000000616217981 */ /* 0x000ea2000c1e9900 */
[----:B------:R-:W-:Y:S01]  /*4580*/  HFMA2 R7, -RZ, RZ, 0.96630859375, -0.0022525787353515625 ;  /* 0x3bbb989dff077431 */ /* 0x000fe200000001ff */
[----:B------:R-:W-:Y:S01]  /*4590*/  MOV R11, 0x437c0000 ;  /* 0x437c0000000b7802 */ /* 0x000fe20000000f00 */
[----:B------:R-:W-:Y:S03]  /*45a0*/  BSSY.RECONVERGENT B4, `(.L_x_219) ;  /* 0x0000014000047945 */ /* 0x000fe60003800200 */
[----:B---3--:R-:W-:-:S04]  /*45b0*/  FFMA.SAT R0, R20, R7, 0.5 ;  /* 0x3f00000014007423 */ /* 0x008fc80000002007 */
[----:B------:R-:W-:-:S04]  /*45c0*/  FFMA.RM R0, R0, R11, 12582913 ;  /* 0x4b40000100007423 */ /* 0x000fc8000000400b */
[C---:B------:R-:W-:Y:S01]  /*45d0*/  FADD R7, R0.reuse, -12583039 ;  /* 0xcb40007f00077421 */ /* 0x040fe20000000000 */
[----:B------:R-:W-:-:S03]  /*45e0*/  SHF.L.U32 R0, R0, 0x17, RZ ;  /* 0x0000001700007819 */ /* 0x000fc600000006ff */
[----:B------:R-:W-:-:S04]  /*45f0*/  FFMA R7, R20, 1.4426950216293334961, -R7 ;  /* 0x3fb8aa3b14077823 */ /* 0x000fc80000000807 */
[----:B------:R-:W-:-:S06]  /*4600*/  FFMA R7, R20, 1.925963033500011079e-08, R7 ;  /* 0x32a5706014077823 */ /* 0x000fcc0000000007 */
[----:B------:R-:W1:Y:S02]  /*4610*/  MUFU.EX2 R7, R7 ;  /* 0x0000000700077308 */ /* 0x000e640000000800 */
[----:B-1----:R-:W-:-:S04]  /*4620*/  FMUL R0, R0, R7 ;  /* 0x0000000700007220 */ /* 0x002fc80000400000 */
[----:B------:R-:W-:-:S04]  /*4630*/  FMUL R31, R0, R0 ;  /* 0x00000000001f7220 */ /* 0x000fc80000400000 */
[----:B------:R-:W1:Y:S08]  /*4640*/  MUFU.RCP R0, R31 ;  /* 0x0000001f00007308 */ /* 0x000e700000001000 */
[----:B--2---:R-:W2:Y:S01]  /*4650*/  FCHK P0, R33, R31 ;  /* 0x0000001f21007302 */ /* 0x004ea20000000000 */
[----:B-1----:R-:W-:-:S04]  /*4660*/  FFMA R11, -R31, R0, 1 ;  /* 0x3f8000001f0b7423 */ /* 0x002fc80000000100 */
[----:B------:R-:W-:-:S04]  /*4670*/  FFMA R0, R0, R11, R0 ;  /* 0x0000000b00007223 */ /* 0x000fc80000000000 */
[----:B------:R-:W-:-:S04]  /*4680*/  FFMA R11, R33, R0, RZ ;  /* 0x00000000210b7223 */ /* 0x000fc800000000ff */
[----:B------:R-:W-:-:S04]  /*4690*/  FFMA R8, -R31, R11, R33 ;  /* 0x0000000b1f087223 */ /* 0x000fc80000000121 */
[----:B------:R-:W-:Y:S01]  /*46a0*/  FFMA R0, R0, R8, R11 ;  /* 0x0000000800007223 */ /* 0x000fe2000000000b */
[----:B--2---:R-:W-:Y:S06]  /*46b0*/  @!P0 BRA `(.L_x_220) ;  /* 0x0000000000088947 */ /* 0x004fec0003800000 */
[----:B------:R-:W-:-:S07]  /*46c0*/  MOV R22, 0x46e0 ;  /* 0x000046e000167802 */ /* 0x000fce0000000f00 */
[----:B0-----:R-:W-:Y:S05]  /*46d0*/  CALL.REL.NOINC `($__internal_7_$__cuda_sm3x_div_rn_noftz_f32_slowpath) ;  /* 0x0000000800c47944 */ /* 0x001fea0003c00000 */
.L_x_220:
[----:B------:R-:W-:Y:S05]  /*46e0*/  BSYNC.RECONVERGENT B4 ;  /* 0x0000000000047941 */ /* 0x000fea0003800200 */
.L_x_219:
[----:B------:R-:W-:-:S04]  /*46f0*/  FADD R0, R0, R17 ;  /* 0x0000001100007221 */ /* 0x000fc80000000000 */
[----:B------:R-:W-:-:S04]  /*4700*/  FMUL R0, R0, -UR10 ;  /* 0x8000000a00007c20 */ /* 0x000fc80008400000 */
[C---:B------:R-:W-:Y:S01]  /*4710*/  FFMA R13, R0.reuse, R10, R13 ;  /* 0x0000000a000d7223 */ /* 0x040fe2000000000d */
[----:B------:R-:W-:-:S07]  /*4720*/  FFMA R14, R0, R9, R14 ;  /* 0x00000009000e7223 */ /* 0x000fce000000000e */
.L_x_206:
[----:B------:R-:W-:Y:S05]  /*4730*/  BSYNC.RECONVERGENT B3 ;  /* 0x0000000000037941 */ /* 0x000fea0003800200 */
.L_x_205:
[----:B------:R-:W1:Y:S02]  /*4740*/  LDC.64 R8, c[0x0][0x3b0] ;  /* 0x0000ec00ff087b82 */ /* 0x000e640000000a00 */
[----:B-1----:R-:W-:-:S05]  /*4750*/  IMAD.WIDE R8, R12, 0x4, R8 ;  /* 0x000000040c087825 */ /* 0x002fca00078e0208 */
[----:B------:R-:W2:Y:S02]  /*4760*/  LDG.E.CONSTANT R12, desc[UR6][R8.64] ;  /* 0x00000006080c7981 */ /* 0x000ea4000c1e9900 */
[----:B--2---:R-:W-:-:S13]  /*4770*/  ISETP.NE.AND P0, PT, R12, -0x1, PT ;  /* 0xffffffff0c00780c */ /* 0x004fda0003f05270 */
[----:B------:R-:W-:Y:S05]  /*4780*/  @P0 BRA `(.L_x_221) ;  /* 0xfffffff400f80947 */ /* 0x000fea000383ffff */
.L_x_204:
[----:B------:R-:W-:Y:S05]  /*4790*/  BSYNC.RECONVERGENT B2 ;  /* 0x0000000000027941 */ /* 0x000fea0003800200 */
.L_x_203:
[----:B------:R-:W-:Y:S05]  /*47a0*/  BRA.U UP0, `(.L_x_222) ;  /* 0xffffffe500287547 */ /* 0x000fea000b83ffff */
.L_x_164:
[----:B------:R-:W1:Y:S01]  /*47b0*/  LDCU.S8 UR4, c[0x0][0x3d5] ;  /* 0x00007aa0ff0477ac */ /* 0x000e620008000200 */
[----:B------:R-:W2:Y:S01]  /*47c0*/  LDC.64 R2, c[0x0][0x3a0] ;  /* 0x0000e800ff027b82 */ /* 0x000ea20000000a00 */
[----:B------:R-:W-:Y:S01]  /*47d0*/  MOV R4, R13 ;  /* 0x0000000d00047202 */ /* 0x000fe20000000f00 */
[----:B------:R-:W3:Y:S01]  /*47e0*/  LDCU UR8, c[0x0][0x3cc] ;  /* 0x00007980ff0877ac */ /* 0x000ee20008000800 */
[----:B------:R-:W-:Y:S01]  /*47f0*/  MOV R5, R14 ;  /* 0x0000000e00057202 */ /* 0x000fe20000000f00 */
[----:B------:R-:W4:Y:S01]  /*4800*/  LDCU UR9, c[0x0][0x3d0] ;  /* 0x00007a00ff0977ac */ /* 0x000f220008000800 */
[----:B-1----:R-:W-:Y:S01]  /*4810*/  ISETP.NE.AND P0, PT, RZ, UR4, PT ;  /* 0x00000004ff007c0c */ /* 0x002fe2000bf05270 */
[----:B--2---:R-:W-:-:S12]  /*4820*/  IMAD.WIDE R2, R27, 0x8, R2 ;  /* 0x000000081b027825 */ /* 0x004fd800078e0202 */
[----:B---3--:R-:W-:Y:S01]  /*4830*/  @P0 FADD R4, R4, UR8 ;  /* 0x0000000804040e21 */ /* 0x008fe20008000000 */
[----:B----4-:R-:W-:-:S05]  /*4840*/  @P0 FADD R5, R5, UR9 ;  /* 0x0000000905050e21 */ /* 0x010fca0008000000 */
[----:B------:R-:W-:Y:S01]  /*4850*/  STG.E.64 desc[UR6][R2.64], R4 ;  /* 0x0000000402007986 */ /* 0x000fe2000c101b06 */
[----:B------:R-:W-:Y:S05]  /*4860*/  EXIT ;  /* 0x000000000000794d */ /* 0x000fea0003800000 */
        .weak           $__internal_4_$__cuda_sm20_div_rn_f64_full
        .type           $__internal_4_$__cuda_sm20_div_rn_f64_full,@function
        .size           $__internal_4_$__cuda_sm20_div_rn_f64_full,($__internal_5_$__cuda_sm20_rcp_rn_f32_slowpath - $__internal_4_$__cuda_sm20_div_rn_f64_full)
$__internal_4_$__cuda_sm20_div_rn_f64_full:
[C---:B------:R-:W-:Y:S02]  /*4870*/  FSETP.GEU.AND P0, PT, |R9|.reuse, 1.469367938527859385e-39, PT ;  /* 0x001000000900780b */ /* 0x040fe40003f0e200 */
[C---:B------:R-:W-:Y:S02]  /*4880*/  LOP3.LUT R6, R9.reuse, 0x800fffff, RZ, 0xc0, !PT ;  /* 0x800fffff09067812 */ /* 0x040fe400078ec0ff */
[----:B------:R-:W-:Y:S02]  /*4890*/  MOV R10, 0x1 ;  /* 0x00000001000a7802 */ /* 0x000fe40000000f00 */
[----:B------:R-:W-:Y:S02]  /*48a0*/  LOP3.LUT R7, R6, 0x3ff00000, RZ, 0xfc, !PT ;  /* 0x3ff0000006077812 */ /* 0x000fe400078efcff */
[----:B------:R-:W-:Y:S02]  /*48b0*/  MOV R6, R8 ;  /* 0x0000000800067202 */ /* 0x000fe40000000f00 */
[----:B------:R-:W-:-:S02]  /*48c0*/  LOP3.LUT R16, R9, 0x7ff00000, RZ, 0xc0, !PT ;  /* 0x7ff0000009107812 */ /* 0x000fc400078ec0ff */
[----:B------:R-:W-:Y:S01]  /*48d0*/  MOV R5, 0x1ca00000 ;  /* 0x1ca0000000057802 */ /* 0x000fe20000000f00 */
[----:B------:R-:W-:Y:S01]  /*48e0*/  @!P0 DMUL R6, R8, 8.98846567431157953865e+307 ;  /* 0x7fe0000008068828 */ /* 0x000fe20000000000 */
[----:B------:R-:W-:Y:S02]  /*48f0*/  ISETP.LE.U32.AND P1, PT, R16, 0x40200000, PT ;  /* 0x402000001000780c */ /* 0x000fe40003f23070 */
[----:B------:R-:W-:Y:S02]  /*4900*/  MOV R19, 0x40200000 ;  /* 0x4020000000137802 */ /* 0x000fe40000000f00 */
[----:B------:R-:W-:Y:S01]  /*4910*/  SEL R14, R5, 0x63400000, !P1 ;  /* 0x63400000050e7807 */ /* 0x000fe20004800000 */
[----:B------:R-:W0:Y:S01]  /*4920*/  MUFU.RCP64H R11, R7 ;  /* 0x00000007000b7308 */ /* 0x000e220000001800 */
[----:B------:R-:W-:Y:S02]  /*4930*/  MOV R18, R16 ;  /* 0x0000001000127202 */ /* 0x000fe40000000f00 */
[----:B------:R-:W-:-:S02]  /*4940*/  LOP3.LUT R15, R14, 0x40000, RZ, 0xfc, !PT ;  /* 0x000400000e0f7812 */ /* 0x000fc400078efcff */
[----:B------:R-:W-:Y:S02]  /*4950*/  MOV R14, RZ ;  /* 0x000000ff000e7202 */ /* 0x000fe40000000f00 */
[----:B------:R-:W-:Y:S02]  /*4960*/  IADD3 R22, PT, PT, R19, -0x1, RZ ;  /* 0xffffffff13167810 */ /* 0x000fe40007ffe0ff */
[----:B------:R-:W-:Y:S02]  /*4970*/  @!P0 LOP3.LUT R18, R7, 0x7ff00000, RZ, 0xc0, !PT ;  /* 0x7ff0000007128812 */ /* 0x000fe400078ec0ff */
[----:B------:R-:W-:Y:S02]  /*4980*/  ISETP.GT.U32.AND P0, PT, R22, 0x7feffffe, PT ;  /* 0x7feffffe1600780c */ /* 0x000fe40003f04070 */
[----:B------:R-:W-:Y:S01]  /*4990*/  IADD3 R22, PT, PT, R18, -0x1, RZ ;  /* 0xffffffff12167810 */ /* 0x000fe20007ffe0ff */
[----:B0-----:R-:W-:-:S03]  /*49a0*/  DFMA R12, R10, -R6, 1 ;  /* 0x3ff000000a0c742b */ /* 0x001fc60000000806 */
[----:B------:R-:W-:-:S05]  /*49b0*/  ISETP.GT.U32.OR P0, PT, R22, 0x7feffffe, P0 ;  /* 0x7feffffe1600780c */ /* 0x000fca0000704470 */
[----:B------:R-:W-:-:S08]  /*49c0*/  DFMA R12, R12, R12, R12 ;  /* 0x0000000c0c0c722b */ /* 0x000fd0000000000c */
[----:B------:R-:W-:-:S08]  /*49d0*/  DFMA R10, R10, R12, R10 ;  /* 0x0000000c0a0a722b */ /* 0x000fd0000000000a */
[----:B------:R-:W-:-:S08]  /*49e0*/  DFMA R12, R10, -R6, 1 ;  /* 0x3ff000000a0c742b */ /* 0x000fd00000000806 */
[----:B------:R-:W-:-:S08]  /*49f0*/  DFMA R10, R10, R12, R10 ;  /* 0x0000000c0a0a722b */ /* 0x000fd0000000000a */
        /* <DEDUP_REMOVED lines=12> */
[----:B------:R-:W-:-:S04]  /*4ac0*/  IADD3 R5, PT, PT, R12, -R5, RZ ;  /* 0x800000050c057210 */ /* 0x000fc80007ffe0ff */
[----:B------:R-:W-:-:S06]  /*4ad0*/  IADD3 R17, PT, PT, R5, 0x7fe00000, RZ ;  /* 0x7fe0000005117810 */ /* 0x000fcc0007ffe0ff */
        /* <DEDUP_REMOVED lines=9> */
[C---:B------:R-:W-:Y:S02]  /*4b70*/  IADD3 R7, PT, PT, -R5.reuse, RZ, RZ ;  /* 0x000000ff05077210 */ /* 0x040fe40007ffe1ff */
[----:B------:R-:W-:Y:S02]  /*4b80*/  MOV R6, RZ ;  /* 0x000000ff00067202 */ /* 0x000fe40000000f00 */
[----:B------:R-:W-:-:S04]  /*4b90*/  IADD3 R5, PT, PT, -R5, -0x43300000, RZ ;  /* 0xbcd0000005057810 */ /* 0x000fc80007ffe1ff */
[----:B------:R-:W-:Y:S02]  /*4ba0*/  DFMA R6, R12, -R6, R10 ;  /* 0x800000060c06722b */ /* 0x000fe4000000000a */
[----:B------:R-:W-:-:S08]  /*4bb0*/  DMUL.RP R10, R10, R16 ;  /* 0x000000100a0a7228 */ /* 0x000fd00000008000 */
[----:B------:R-:W-:Y:S02]  /*4bc0*/  FSETP.NEU.AND P0, PT, |R7|, R5, PT ;  /* 0x000000050700720b */ /* 0x000fe40003f0d200 */
[----:B------:R-:W-:Y:S02]  /*4bd0*/  LOP3.LUT R9, R11, R9, RZ, 0x3c, !PT ;  /* 0x000000090b097212 */ /* 0x000fe400078e3cff */
[----:B------:R-:W-:Y:S02]  /*4be0*/  FSEL R12, R10, R12, !P0 ;  /* 0x0000000c0a0c7208 */ /* 0x000fe40004000000 */
[----:B------:R-:W-:Y:S01]  /*4bf0*/  FSEL R13, R9, R13, !P0 ;  /* 0x0000000d090d7208 */ /* 0x000fe20004000000 */
[----:B------:R-:W-:Y:S06]  /*4c00*/  BRA `(.L_x_224) ;  /* 0x0000000000447947 */ /* 0x000fec0003800000 */
.L_x_223:
[----:B------:R-:W-:-:S14]  /*4c10*/  DSETP.NAN.AND P0, PT, R8, R8, PT ;  /* 0x000000080800722a */ /* 0x000fdc0003f08000 */
[----:B------:R-:W-:Y:S05]  /*4c20*/  @P0 BRA `(.L_x_225) ;  /* 0x0000000000340947 */ /* 0x000fea0003800000 */
[----:B------:R-:W-:Y:S02]  /*4c30*/  ISETP.NE.AND P0, PT, R19, R18, PT ;  /* 0x000000121300720c */ /* 0x000fe40003f05270 */
[----:B------:R-:W-:Y:S02]  /*4c40*/  MOV R12, 0x0 ;  /* 0x00000000000c7802 */ /* 0x000fe40000000f00 */
[----:B------:R-:W-:-:S09]  /*4c50*/  MOV R13, 0xfff80000 ;  /* 0xfff80000000d7802 */ /* 0x000fd20000000f00 */
        /* <DEDUP_REMOVED lines=10> */
.L_x_225:
[----:B------:R-:W-:Y:S02]  /*4d00*/  LOP3.LUT R13, R9, 0x80000, RZ, 0xfc, !PT ;  /* 0x00080000090d7812 */ /* 0x000fe400078efcff */
[----:B------:R-:W-:-:S07]  /*4d10*/  MOV R12, R8 ;  /* 0x00000008000c7202 */ /* 0x000fce0000000f00 */
.L_x_224:
[----:B------:R-:W-:Y:S02]  /*4d20*/  MOV R6, R0 ;  /* 0x0000000000067202 */ /* 0x000fe40000000f00 */
[----:B------:R-:W-:-:S04]  /*4d30*/  MOV R7, 0x0 ;  /* 0x0000000000077802 */ /* 0x000fc80000000f00 */
[----:B------:R-:W-:Y:S05]  /*4d40*/  RET.REL.NODEC R6 `(_Z13k_forces_cellPK6float2S1_PKfS3_PS_PKiS6_iffffffbbiif) ;  /* 0xffffffb006ac7950 */ /* 0x000fea0003c3ffff */
        .weak           $__internal_5_$__cuda_sm20_rcp_rn_f32_slowpath
        .type           $__internal_5_$__cuda_sm20_rcp_rn_f32_slowpath,@function
        .size           $__internal_5_$__cuda_sm20_rcp_rn_f32_slowpath,($__internal_6_$__cuda_sm20_sqrt_rn_f32_slowpath - $__internal_5_$__cuda_sm20_rcp_rn_f32_slowpath)
$__internal_5_$__cuda_sm20_rcp_rn_f32_slowpath:
[----:B------:R-:W-:Y:S01]  /*4d50*/  SHF.L.U32 R22, R29, 0x1, RZ ;  /* 0x000000011d167819 */ /* 0x000fe200000006ff */
[----:B------:R-:W-:Y:S03]  /*4d60*/  BSSY.RECONVERGENT B0, `(.L_x_226) ;  /* 0x0000030000007945 */ /* 0x000fe60003800200 */
[----:B------:R-:W-:-:S04]  /*4d70*/  SHF.R.U32.HI R22, RZ, 0x18, R22 ;  /* 0x00000018ff167819 */ /* 0x000fc80000011616 */
[----:B------:R-:W-:-:S13]  /*4d80*/  ISETP.NE.U32.AND P1, PT, R22, RZ, PT ;  /* 0x000000ff1600720c */ /* 0x000fda0003f25070 */
[----:B------:R-:W-:Y:S05]  /*4d90*/  @P1 BRA `(.L_x_227) ;  /* 0x0000000000281947 */ /* 0x000fea0003800000 */
[----:B------:R-:W-:-:S04]  /*4da0*/  SHF.L.U32 R0, R29, 0x1, RZ ;  /* 0x000000011d007819 */ /* 0x000fc800000006ff */
[----:B------:R-:W-:-:S13]  /*4db0*/  ISETP.NE.AND P1, PT, R0, RZ, PT ;  /* 0x000000ff0000720c */ /* 0x000fda0003f25270 */
[----:B------:R-:W-:Y:S01]  /*4dc0*/  @P1 FFMA R23, R29, 1.84467440737095516160e+19, RZ ;  /* 0x5f8000001d171823 */ /* 0x000fe200000000ff */
[----:B------:R-:W-:Y:S08]  /*4dd0*/  @!P1 MUFU.RCP R22, R29 ;  /* 0x0000001d00169308 */ /* 0x000ff00000001000 */
[----:B------:R-:W0:Y:S02]  /*4de0*/  @P1 MUFU.RCP R0, R23 ;  /* 0x0000001700001308 */ /* 0x000e240000001000 */
[----:B0-----:R-:W-:-:S04]  /*4df0*/  @P1 FFMA R31, R23, R0, -1 ;  /* 0xbf800000171f1423 */ /* 0x001fc80000000000 */
[----:B------:R-:W-:-:S04]  /*4e00*/  @P1 FADD.FTZ R31, -R31, -RZ ;  /* 0x800000ff1f1f1221 */ /* 0x000fc80000010100 */
[----:B------:R-:W-:-:S04]  /*4e10*/  @P1 FFMA R31, R0, R31, R0 ;  /* 0x0000001f001f1223 */ /* 0x000fc80000000000 */
[----:B------:R-:W-:Y:S01]  /*4e20*/  @P1 FFMA R22, R31, 1.84467440737095516160e+19, RZ ;  /* 0x5f8000001f161823 */ /* 0x000fe200000000ff */
[----:B------:R-:W-:Y:S06]  /*4e30*/  BRA `(.L_x_228) ;  /* 0x0000000000887947 */ /* 0x000fec0003800000 */
.L_x_227:
[----:B------:R-:W-:-:S04]  /*4e40*/  IADD3 R0, PT, PT, R22, -0xfd, RZ ;  /* 0xffffff0316007810 */ /* 0x000fc80007ffe0ff */
[----:B------:R-:W-:-:S13]  /*4e50*/  ISETP.GT.U32.AND P1, PT, R0, 0x1, PT ;  /* 0x000000010000780c */ /* 0x000fda0003f24070 */
[----:B------:R-:W-:Y:S05]  /*4e60*/  @P1 BRA `(.L_x_229) ;  /* 0x0000000000781947 */ /* 0x000fea0003800000 */
[----:B------:R-:W-:Y:S01]  /*4e70*/  LOP3.LUT R32, R29, 0x7fffff, RZ, 0xc0, !PT ;  /* 0x007fffff1d207812 */ /* 0x000fe200078ec0ff */
[----:B------:R-:W-:Y:S01]  /*4e80*/  HFMA2 R23, -RZ, RZ, 0, 1.78813934326171875e-07 ;  /* 0x00000003ff177431 */ /* 0x000fe200000001ff */
[----:B------:R-:W-:Y:S02]  /*4e90*/  IADD3 R22, PT, PT, R22, -0xfc, RZ ;  /* 0xffffff0416167810 */ /* 0x000fe40007ffe0ff */
[----:B------:R-:W-:-:S04]  /*4ea0*/  LOP3.LUT R32, R32, 0x3f800000, RZ, 0xfc, !PT ;  /* 0x3f80000020207812 */ /* 0x000fc800078efcff */
[----:B------:R-:W0:Y:S01]  /*4eb0*/  MUFU.RCP R31, R32 ;  /* 0x00000020001f7308 */ /* 0x000e220000001000 */
[----:B------:R-:W-:Y:S01]  /*4ec0*/  SHF.L.U32 R23, R23, R0, RZ ;  /* 0x0000000017177219 */ /* 0x000fe200000006ff */
[----:B0-----:R-:W-:-:S04]  /*4ed0*/  FFMA R30, R32, R31, -1 ;  /* 0xbf800000201e7423 */ /* 0x001fc8000000001f */
[----:B------:R-:W-:-:S04]  /*4ee0*/  FADD.FTZ R30, -R30, -RZ ;  /* 0x800000ff1e1e7221 */ /* 0x000fc80000010100 */
[CCC-:B------:R-:W-:Y:S01]  /*4ef0*/  FFMA.RM R33, R31.reuse, R30.reuse, R31.reuse ;  /* 0x0000001e1f217223 */ /* 0x1c0fe2000000401f */
[----:B------:R-:W-:-:S04]  /*4f00*/  FFMA.RP R30, R31, R30, R31 ;  /* 0x0000001e1f1e7223 */ /* 0x000fc8000000801f */
[C---:B------:R-:W-:Y:S02]  /*4f10*/  LOP3.LUT R31, R33.reuse, 0x7fffff, RZ, 0xc0, !PT ;  /* 0x007fffff211f7812 */ /* 0x040fe400078ec0ff */
[----:B------:R-:W-:Y:S02]  /*4f20*/  FSETP.NEU.FTZ.AND P1, PT, R33, R30, PT ;  /* 0x0000001e2100720b */ /* 0x000fe40003f3d000 */
[----:B------:R-:W-:Y:S02]  /*4f30*/  LOP3.LUT R31, R31, 0x800000, RZ, 0xfc, !PT ;  /* 0x008000001f1f7812 */ /* 0x000fe400078efcff */
[----:B------:R-:W-:Y:S02]  /*4f40*/  SEL R30, RZ, 0xffffffff, !P1 ;  /* 0xffffffffff1e7807 */ /* 0x000fe40004800000 */
[----:B------:R-:W-:Y:S02]  /*4f50*/  LOP3.LUT R23, R23, R31, RZ, 0xc0, !PT ;  /* 0x0000001f17177212 */ /* 0x000fe400078ec0ff */
[----:B------:R-:W-:-:S02]  /*4f60*/  IADD3 R30, PT, PT, -R30, RZ, RZ ;  /* 0x000000ff1e1e7210 */ /* 0x000fc40007ffe1ff */
[-C--:B------:R-:W-:Y:S02]  /*4f70*/  SHF.R.U32.HI R23, RZ, R0.reuse, R23 ;  /* 0x00000000ff177219 */ /* 0x080fe40000011617 */
[--C-:B------:R-:W-:Y:S02]  /*4f80*/  LOP3.LUT P2, RZ, R30, R0, R31.reuse, 0xf8, !PT ;  /* 0x000000001eff7212 */ /* 0x100fe4000784f81f */
[C---:B------:R-:W-:Y:S02]  /*4f90*/  LOP3.LUT P1, RZ, R23.reuse, 0x1, RZ, 0xc0, !PT ;  /* 0x0000000117ff7812 */ /* 0x040fe4000782c0ff */
[----:B------:R-:W-:Y:S02]  /*4fa0*/  LOP3.LUT P3, RZ, R23, 0x2, RZ, 0xc0, !PT ;  /* 0x0000000217ff7812 */ /* 0x000fe4000786c0ff */
[----:B------:R-:W-:Y:S02]  /*4fb0*/  SHF.R.U32.HI R22, RZ, R22, R31 ;  /* 0x00000016ff167219 */ /* 0x000fe4000001161f */
[----:B------:R-:W-:-:S02]  /*4fc0*/  PLOP3.LUT P1, PT, P1, P2, P3, 0xe0, 0x0 ;  /* 0x000000000000781c */ /* 0x000fc40000f25c30 */
[----:B------:R-:W-:Y:S02]  /*4fd0*/  LOP3.LUT P2, RZ, R29, 0x7fffff, RZ, 0xc0, !PT ;  /* 0x007fffff1dff7812 */ /* 0x000fe4000784c0ff */
[----:B------:R-:W-:-:S04]  /*4fe0*/  SEL R0, RZ, 0x1, !P1 ;  /* 0x00000001ff007807 */ /* 0x000fc80004800000 */
[----:B------:R-:W-:-:S04]  /*4ff0*/  IADD3 R0, PT, PT, -R0, RZ, RZ ;  /* 0x000000ff00007210 */ /* 0x000fc80007ffe1ff */
[----:B------:R-:W-:-:S13]  /*5000*/  ISETP.GE.AND P1, PT, R0, RZ, PT ;  /* 0x000000ff0000720c */ /* 0x000fda0003f26270 */
[----:B------:R-:W-:-:S04]  /*5010*/  @!P1 IADD3 R22, PT, PT, R22, 0x1, RZ ;  /* 0x0000000116169810 */ /* 0x000fc80007ffe0ff */
[----:B------:R-:W-:-:S04]  /*5020*/  @!P2 SHF.L.U32 R22, R22, 0x1, RZ ;  /* 0x000000011616a819 */ /* 0x000fc800000006ff */
[----:B------:R-:W-:Y:S01]  /*5030*/  LOP3.LUT R22, R22, 0x80000000, R29, 0xf8, !PT ;  /* 0x8000000016167812 */ /* 0x000fe200078ef81d */
[----:B------:R-:W-:Y:S06]  /*5040*/  BRA `(.L_x_228) ;  /* 0x0000000000047947 */ /* 0x000fec0003800000 */
.L_x_229:
[----:B------:R0:W1:Y:S02]  /*5050*/  MUFU.RCP R22, R29 ;  /* 0x0000001d00167308 */ /* 0x0000640000001000 */
.L_x_228:
[----:B------:R-:W-:Y:S05]  /*5060*/  BSYNC.RECONVERGENT B0 ;  /* 0x0000000000007941 */ /* 0x000fea0003800200 */
.L_x_226:
[----:B0-----:R-:W-:-:S04]  /*5070*/  MOV R29, 0x0 ;  /* 0x00000000001d7802 */ /* 0x001fc80000000f00 */
[----:B-1----:R-:W-:Y:S05]  /*5080*/  RET.REL.NODEC R28 `(_Z13k_forces_cellPK6float2S1_PKfS3_PS_PKiS6_iffffffbbiif) ;  /* 0xffffffac1cdc7950 */ /* 0x002fea0003c3ffff */
        .weak           $__internal_6_$__cuda_sm20_sqrt_rn_f32_slowpath
        .type           $__internal_6_$__cuda_sm20_sqrt_rn_f32_slowpath,@function
        .size           $__internal_6_$__cuda_sm20_sqrt_rn_f32_slowpath,($__internal_7_$__cuda_sm3x_div_rn_noftz_f32_slowpath - $__internal_6_$__cuda_sm20_sqrt_rn_f32_slowpath)
$__internal_6_$__cuda_sm20_sqrt_rn_f32_slowpath:
        /* <DEDUP_REMOVED lines=10> */
[----:B------:R-:W-:Y:S01]  /*5130*/  @P1 FFMA R29, R30, 1.84467440737095516160e+19, RZ ;  /* 0x5f8000001e1d1823 */ /* 0x000fe200000000ff */
[----:B------:R-:W-:-:S03]  /*5140*/  @!P1 MOV R31, R30 ;  /* 0x0000001e001f9202 */ /* 0x000fc60000000f00 */
[----:B------:R-:W0:Y:S02]  /*5150*/  @P1 MUFU.RSQ R22, R29 ;  /* 0x0000001d00161308 */ /* 0x000e240000001400 */
[----:B0-----:R-:W-:Y:S01]  /*5160*/  @P1 FMUL.FTZ R28, R29, R22 ;  /* 0x000000161d1c1220 */ /* 0x001fe20000410000 */
[----:B------:R-:W-:-:S03]  /*5170*/  @P1 FMUL.FTZ R22, R22, 0.5 ;  /* 0x3f00000016161820 */ /* 0x000fc60000410000 */
[----:B------:R-:W-:-:S04]  /*5180*/  @P1 FADD.FTZ R23, -R28, -RZ ;  /* 0x800000ff1c171221 */ /* 0x000fc80000010100 */
[----:B------:R-:W-:-:S04]  /*5190*/  @P1 FFMA R23, R28, R23, R29 ;  /* 0x000000171c171223 */ /* 0x000fc8000000001d */
[----:B------:R-:W-:-:S04]  /*51a0*/  @P1 FFMA R22, R23, R22, R28 ;  /* 0x0000001617161223 */ /* 0x000fc8000000001c */
[----:B------:R-:W-:-:S07]  /*51b0*/  @P1 FMUL.FTZ R31, R22, 2.3283064365386962891e-10 ;  /* 0x2f800000161f1820 */ /* 0x000fce0000410000 */
.L_x_230:
[----:B------:R-:W-:Y:S01]  /*51c0*/  HFMA2 R23, -RZ, RZ, 0, 0 ;  /* 0x00000000ff177431 */ /* 0x000fe200000001ff */
[----:B------:R-:W-:-:S04]  /*51d0*/  MOV R22, R0 ;  /* 0x0000000000167202 */ /* 0x000fc80000000f00 */
[----:B------:R-:W-:Y:S05]  /*51e0*/  RET.REL.NODEC R22 `(_Z13k_forces_cellPK6float2S1_PKfS3_PS_PKiS6_iffffffbbiif) ;  /* 0xffffffac16847950 */ /* 0x000fea0003c3ffff */
        .weak           $__internal_7_$__cuda_sm3x_div_rn_noftz_f32_slowpath
        .type           $__internal_7_$__cuda_sm3x_div_rn_noftz_f32_slowpath,@function
        .size           $__internal_7_$__cuda_sm3x_div_rn_noftz_f32_slowpath,(.L_x_333 - $__internal_7_$__cuda_sm3x_div_rn_noftz_f32_slowpath)
$__internal_7_$__cuda_sm3x_div_rn_noftz_f32_slowpath:
        /* <DEDUP_REMOVED lines=9> */
[----:B------:R-:W-:Y:S01]  /*5280*/  @!P1 MOV R28, RZ ;  /* 0x000000ff001c9202 */ /* 0x000fe20000000f00 */
[----:B------:R-:W-:Y:S06]  /*5290*/  @!P1 BRA `(.L_x_232) ;  /* 0x00000000005c9947 */ /* 0x000fec0003800000 */
[----:B------:R-:W-:Y:S02]  /*52a0*/  FSETP.GTU.FTZ.AND P1, PT, |R33|, +INF , PT ;  /* 0x7f8000002100780b */ /* 0x000fe40003f3c200 */
[----:B------:R-:W-:-:S04]  /*52b0*/  FSETP.GTU.FTZ.AND P2, PT, |R31|, +INF , PT ;  /* 0x7f8000001f00780b */ /* 0x000fc80003f5c200 */
[----:B------:R-:W-:-:S13]  /*52c0*/  PLOP3.LUT P1, PT, P1, P2, PT, 0xf8, 0x8f ;  /* 0x00000000008f781c */ /* 0x000fda0000f25f70 */
[----:B------:R-:W-:Y:S05]  /*52d0*/  @P1 BRA `(.L_x_233) ;  /* 0x00000004004c1947 */ /* 0x000fea0003800000 */
[----:B------:R-:W-:-:S13]  /*52e0*/  LOP3.LUT P1, RZ, R31, 0x7fffffff, R33, 0xc8, !PT ;  /* 0x7fffffff1fff7812 */ /* 0x000fda000782c821 */
[----:B------:R-:W-:Y:S05]  /*52f0*/  @!P1 BRA `(.L_x_234) ;  /* 0x00000004003c9947 */ /* 0x000fea0003800000 */
[----:B------:R-:W-:Y:S02]  /*5300*/  FSETP.NEU.FTZ.AND P3, PT, |R33|, +INF , PT ;  /* 0x7f8000002100780b */ /* 0x000fe40003f7d200 */
        /* <DEDUP_REMOVED lines=16> */
.L_x_232:
[----:B------:R-:W-:Y:S01]  /*5410*/  LEA R0, R23, 0xc0800000, 0x17 ;  /* 0xc080000017007811 */ /* 0x000fe200078eb8ff */
[----:B------:R-:W-:Y:S01]  /*5420*/  BSSY.RECONVERGENT B1, `(.L_x_237) ;  /* 0x0000036000017945 */ /* 0x000fe20003800200 */
[----:B------:R-:W-:Y:S02]  /*5430*/  IADD3 R30, PT, PT, R30, -0x7f, RZ ;  /* 0xffffff811e1e7810 */ /* 0x000fe40007ffe0ff */
[----:B------:R-:W-:-:S03]  /*5440*/  IADD3 R35, PT, PT, -R0, R31, RZ ;  /* 0x0000001f00237210 */ /* 0x000fc60007ffe1ff */
[----:B------:R-:W-:Y:S01]  /*5450*/  IMAD R0, R30, -0x800000, R33 ;  /* 0xff8000001e007824 */ /* 0x000fe200078e0221 */
[----:B------:R-:W0:Y:S01]  /*5460*/  MUFU.RCP R32, R35 ;  /* 0x0000002300207308 */ /* 0x000e220000001000 */
[----:B------:R-:W-:-:S04]  /*5470*/  FADD.FTZ R29, -R35, -RZ ;  /* 0x800000ff231d7221 */ /* 0x000fc80000010100 */
[----:B0-----:R-:W-:-:S04]  /*5480*/  FFMA R31, R32, R29, 1 ;  /* 0x3f800000201f7423 */ /* 0x001fc8000000001d */
[----:B------:R-:W-:-:S04]  /*5490*/  FFMA R31, R32, R31, R32 ;  /* 0x0000001f201f7223 */ /* 0x000fc80000000020 */
[----:B------:R-:W-:-:S04]  /*54a0*/  FFMA R32, R0, R31, RZ ;  /* 0x0000001f00207223 */ /* 0x000fc800000000ff */
[----:B------:R-:W-:-:S04]  /*54b0*/  FFMA R33, R29, R32, R0 ;  /* 0x000000201d217223 */ /* 0x000fc80000000000 */
[----:B------:R-:W-:Y:S01]  /*54c0*/  FFMA R32, R31, R33, R32 ;  /* 0x000000211f207223 */ /* 0x000fe20000000020 */
[----:B------:R-:W-:-:S03]  /*54d0*/  IADD3 R33, PT, PT, R30, 0x7f, -R23 ;  /* 0x0000007f1e217810 */ /* 0x000fc60007ffe817 */
[----:B------:R-:W-:Y:S01]  /*54e0*/  FFMA R29, R29, R32, R0 ;  /* 0x000000201d1d7223 */ /* 0x000fe20000000000 */
[----:B------:R-:W-:-:S03]  /*54f0*/  IADD3 R33, PT, PT, R33, R28, RZ ;  /* 0x0000001c21217210 */ /* 0x000fc60007ffe0ff */
        /* <DEDUP_REMOVED lines=14> */
[CCC-:B------:R-:W-:Y:S01]  /*55e0*/  FFMA.RZ R28, R31.reuse, R29.reuse, R32.reuse ;  /* 0x0000001d1f1c7223 */ /* 0x1c0fe2000000c020 */
[CCC-:B------:R-:W-:Y:S01]  /*55f0*/  FFMA.RP R30, R31.reuse, R29.reuse, R32.reuse ;  /* 0x0000001d1f1e7223 */ /* 0x1c0fe20000008020 */
[----:B------:R-:W-:Y:S01]  /*5600*/  FFMA.RM R31, R31, R29, R32 ;  /* 0x0000001d1f1f7223 */ /* 0x000fe20000004020 */
[C---:B------:R-:W-:Y:S02]  /*5610*/  IADD3 R29, PT, PT, R23.reuse, 0x20, RZ ;  /* 0x00000020171d7810 */ /* 0x040fe40007ffe0ff */
[----:B------:R-:W-:Y:S02]  /*5620*/  LOP3.LUT R28, R28, 0x7fffff, RZ, 0xc0, !PT ;  /* 0x007fffff1c1c7812 */ /* 0x000fe400078ec0ff */
[C---:B------:R-:W-:Y:S02]  /*5630*/  ISETP.NE.AND P3, PT, R23.reuse, RZ, PT ;  /* 0x000000ff1700720c */ /* 0x040fe40003f65270 */
[----:B------:R-:W-:Y:S02]  /*5640*/  LOP3.LUT R28, R28, 0x800000, RZ, 0xfc, !PT ;  /* 0x008000001c1c7812 */ /* 0x000fe400078efcff */
[----:B------:R-:W-:-:S02]  /*5650*/  ISETP.NE.AND P2, PT, R23, RZ, PT ;  /* 0x000000ff1700720c */ /* 0x000fc40003f45270 */
[----:B------:R-:W-:Y:S02]  /*5660*/  IADD3 R23, PT, PT, -R23, RZ, RZ ;  /* 0x000000ff17177210 */ /* 0x000fe40007ffe1ff */
[----:B------:R-:W-:Y:S02]  /*5670*/  SHF.L.U32 R29, R28, R29, RZ ;  /* 0x0000001d1c1d7219 */ /* 0x000fe400000006ff */
[----:B------:R-:W-:Y:S02]  /*5680*/  FSETP.NEU.FTZ.AND P1, PT, R30, R31, PT ;  /* 0x0000001f1e00720b */ /* 0x000fe40003f3d000 */
[----:B------:R-:W-:Y:S02]  /*5690*/  SEL R23, R23, RZ, P3 ;  /* 0x000000ff17177207 */ /* 0x000fe40001800000 */
[----:B------:R-:W-:Y:S02]  /*56a0*/  ISETP.NE.AND P2, PT, R29, RZ, P2 ;  /* 0x000000ff1d00720c */ /* 0x000fe40001745270 */
[----:B------:R-:W-:-:S02]  /*56b0*/  SHF.R.U32.HI R30, RZ, R23, R28 ;  /* 0x00000017ff1e7219 */ /* 0x000fc4000001161c */
[----:B------:R-:W-:Y:S02]  /*56c0*/  PLOP3.LUT P1, PT, P1, P2, PT, 0xf8, 0x8f ;  /* 0x00000000008f781c */ /* 0x000fe40000f25f70 */
[----:B------:R-:W-:Y:S02]  /*56d0*/  SHF.R.U32.HI R28, RZ, 0x1, R30 ;  /* 0x00000001ff1c7819 */ /* 0x000fe4000001161e */
[----:B------:R-:W-:-:S04]  /*56e0*/  SEL R23, RZ, 0x1, !P1 ;  /* 0x00000001ff177807 */ /* 0x000fc80004800000 */
[----:B------:R-:W-:-:S04]  /*56f0*/  LOP3.LUT R23, R23, 0x1, R28, 0xf8, !PT ;  /* 0x0000000117177812 */ /* 0x000fc800078ef81c */
[----:B------:R-:W-:-:S04]  /*5700*/  LOP3.LUT R23, R23, R30, RZ, 0xc0, !PT ;  /* 0x0000001e17177212 */ /* 0x000fc800078ec0ff */
[----:B------:R-:W-:-:S04]  /*5710*/  IADD3 R23, PT, PT, R28, R23, RZ ;  /* 0x000000171c177210 */ /* 0x000fc80007ffe0ff */
[----:B------:R-:W-:Y:S01]  /*5720*/  LOP3.LUT R0, R23, R0, RZ, 0xfc, !PT ;  /* 0x0000000017007212 */ /* 0x000fe200078efcff */
[----:B------:R-:W-:Y:S06]  /*5730*/  BRA `(.L_x_240) ;  /* 0x0000000000107947 */ /* 0x000fec0003800000 */
.L_x_239:
[----:B------:R-:W-:-:S04]  /*5740*/  LOP3.LUT R0, R0, 0x80000000, RZ, 0xc0, !PT ;  /* 0x8000000000007812 */ /* 0x000fc800078ec0ff */
[----:B------:R-:W-:Y:S01]  /*5750*/  LOP3.LUT R0, R0, 0x7f800000, RZ, 0xfc, !PT ;  /* 0x7f80000000007812 */ /* 0x000fe200078efcff */
[----:B------:R-:W-:Y:S06]  /*5760*/  BRA `(.L_x_240) ;  /* 0x0000000000047947 */ /* 0x000fec0003800000 */
.L_x_238:
[----:B------:R-:W-:-:S07]  /*5770*/  LEA R0, R33, R0, 0x17 ;  /* 0x0000000021007211 */ /* 0x000fce00078eb8ff */
.L_x_240:
[----:B------:R-:W-:Y:S05]  /*5780*/  BSYNC.RECONVERGENT B1 ;  /* 0x0000000000017941 */ /* 0x000fea0003800200 */
.L_x_237:
[----:B------:R-:W-:Y:S05]  /*5790*/  BRA `(.L_x_241) ;  /* 0x0000000000207947 */ /* 0x000fea0003800000 */
.L_x_236:
[----:B------:R-:W-:-:S04]  /*57a0*/  LOP3.LUT R31, R31, 0x80000000, R33, 0x48, !PT ;  /* 0x800000001f1f7812 */ /* 0x000fc800078e4821 */
[----:B------:R-:W-:Y:S01]  /*57b0*/  LOP3.LUT R0, R31, 0x7f800000, RZ, 0xfc, !PT ;  /* 0x7f8000001f007812 */ /* 0x000fe200078efcff */
[----:B------:R-:W-:Y:S06]  /*57c0*/  BRA `(.L_x_241) ;  /* 0x0000000000147947 */ /* 0x000fec0003800000 */
.L_x_235:
[----:B------:R-:W-:Y:S01]  /*57d0*/  LOP3.LUT R0, R31, 0x80000000, R33, 0x48, !PT ;  /* 0x800000001f007812 */ /* 0x000fe200078e4821 */
[----:B------:R-:W-:Y:S06]  /*57e0*/  BRA `(.L_x_241) ;  /* 0x00000000000c7947 */ /* 0x000fec0003800000 */
.L_x_234:
[----:B------:R-:W0:Y:S01]  /*57f0*/  MUFU.RSQ R0, -QNAN ;  /* 0xffc0000000007908 */ /* 0x000e220000001400 */
[----:B------:R-:W-:Y:S05]  /*5800*/  BRA `(.L_x_241) ;  /* 0x0000000000047947 */ /* 0x000fea0003800000 */
.L_x_233:
[----:B------:R-:W-:-:S07]  /*5810*/  FADD.FTZ R0, R33, R31 ;  /* 0x0000001f21007221 */ /* 0x000fce0000010000 */
.L_x_241:
[----:B------:R-:W-:Y:S05]  /*5820*/  BSYNC.RECONVERGENT B0 ;  /* 0x0000000000007941 */ /* 0x000fea0003800200 */
.L_x_231:
[----:B------:R-:W-:-:S04]  /*5830*/  HFMA2 R23, -RZ, RZ, 0, 0 ;  /* 0x00000000ff177431 */ /* 0x000fc800000001ff */
[----:B0-----:R-:W-:Y:S05]  /*5840*/  RET.REL.NODEC R22 `(_Z13k_forces_cellPK6float2S1_PKfS3_PS_PKiS6_iffffffbbiif) ;  /* 0xffffffa416ec7950 */ /* 0x001fea0003c3ffff */
.L_x_242:
        /* <DEDUP_REMOVED lines=11> */
.L_x_333:


//--------------------- .text._Z23k_density_pressure_cellPK6float2PfS2_PKiS4_ifffffiif --------------------------
	.section	.text._Z23k_density_pressure_cellPK6float2PfS2_PKiS4_ifffffiif,"ax",@progbits
	.align	128
        .global         _Z23k_density_pressure_cellPK6float2PfS2_PKiS4_ifffffiif
        .type           _Z23k_density_pressure_cellPK6float2PfS2_PKiS4_ifffffiif,@function
        .size           _Z23k_density_pressure_cellPK6float2PfS2_PKiS4_ifffffiif,(.L_x_336 - _Z23k_density_pressure_cellPK6float2PfS2_PKiS4_ifffffiif)
        .other          _Z23k_density_pressure_cellPK6float2PfS2_PKiS4_ifffffiif,@"STO_CUDA_ENTRY STV_DEFAULT"
_Z23k_density_pressure_cellPK6float2PfS2_PKiS4_ifffffiif:
.text._Z23k_density_pressure_cellPK6float2PfS2_PKiS4_ifffffiif:
        /* <DEDUP_REMOVED lines=23> */
[----:B------:R-:W-:Y:S02]  /*0170*/  MOV R5, R2 ;  /* 0x0000000200057202 */ /* 0x000fe40000000f00 */
[----:B------:R-:W-:Y:S02]  /*0180*/  MOV R24, 0x1b0 ;  /* 0x000001b000187802 */ /* 0x000fe40000000f00 */
[----:B0-----:R-:W-:-:S07]  /*0190*/  MOV R0, UR4 ;  /* 0x0000000400007c02 */ /* 0x001fce0008000f00 */
[----:B------:R-:W-:Y:S05]  /*01a0*/  CALL.REL.NOINC `($__internal_10_$__cuda_sm3x_div_rn_noftz_f32_slowpath) ;  /* 0x0000002000c07944 */ /* 0x000fea0003c00000 */
.L_x_244:
[----:B------:R-:W-:Y:S05]  /*01b0*/  BSYNC.RECONVERGENT B2 ;  /* 0x0000000000027941 */ /* 0x000fea0003800200 */
.L_x_243:
        /* <DEDUP_REMOVED lines=10> */
[----:B------:R-:W-:Y:S02]  /*0260*/  @P1 VIADD R22, R7, 0xffffffff ;  /* 0xffffffff07161836 */ /* 0x000fe40000000000 */
        /* <DEDUP_REMOVED lines=8> */
[----:B------:R-:W-:Y:S05]  /*02f0*/  CALL.REL.NOINC `($__internal_10_$__cuda_sm3x_div_rn_noftz_f32_slowpath) ;  /* 0x00000020006c7944 */ /* 0x000fea0003c00000 */
.L_x_246:
[----:B------:R-:W-:Y:S05]  /*0300*/  BSYNC.RECONVERGENT B2 ;  /* 0x0000000000027941 */ /* 0x000fea0003800200 */
.L_x_245:
        /* <DEDUP_REMOVED lines=11> */
[----:B------:R-:W-:-:S05]  /*03c0*/  IMAD.MOV.U32 R4, RZ, RZ, 0x1 ;  /* 0x00000001ff047424 */ /* 0x000fca00078e00ff */
        /* <DEDUP_REMOVED lines=13> */
[----:B------:R-:W-:Y:S05]  /*04a0*/  CALL.REL.NOINC `($__internal_8_$__cuda_sm20_div_rn_f64_full) ;  /* 0x0000001800707944 */ /* 0x000fea0003c00000 */
[----:B------:R-:W-:Y:S01]  /*04b0*/  MOV R4, R14 ;  /* 0x0000000e00047202 */ /* 0x000fe20000000f00 */
[----:B------:R-:W-:-:S07]  /*04c0*/  IMAD.MOV.U32 R5, RZ, RZ, R15 ;  /* 0x000000ffff057224 */ /* 0x000fce00078e000f */
.L_x_247:
[----:B------:R-:W0:Y:S01]  /*04d0*/  LDC R8, c[0x0][0x3b0] ;  /* 0x0000ec00ff087b82 */ /* 0x000e220000000800 */
[----:B------:R-:W1:Y:S01]  /*04e0*/  F2F.F32.F64 R11, R4 ;  /* 0x00000004000b7310 */ /* 0x000e620000301000 */
[----:B------:R-:W-:Y:S01]  /*04f0*/  SHF.R.S32.HI R12, RZ, 0x1f, R22 ;  /* 0x0000001fff0c7819 */ /* 0x000fe20000011416 */
[----:B------:R-:W-:Y:S01]  /*0500*/  UMOV UR4, 0xffffffff ;  /* 0xffffffff00047882 */ /* 0x000fe20000000000 */
[----:B------:R-:W-:Y:S01]  /*0510*/  MOV R10, RZ ;  /* 0x000000ff000a7202 */ /* 0x000fe20000000f00 */
[----:B-1----:R-:W-:Y:S01]  /*0520*/  FMUL R9, R11, 0.25 ;  /* 0x3e8000000b097820 */ /* 0x002fe20000400000 */
[----:B0-----:R-:W-:-:S04]  /*0530*/  FADD R8, R8, R8 ;  /* 0x0000000808087221 */ /* 0x001fc80000000000 */
[----:B------:R-:W-:-:S07]  /*0540*/  FMUL R8, R8, R8 ;  /* 0x0000000808087220 */ /* 0x000fce0000400000 */
.L_x_286:
[----:B0-----:R-:W0:Y:S01]  /*0550*/  LDCU.64 UR10, c[0x0][0x3c0] ;  /* 0x00007800ff0a77ac */ /* 0x001e220008000a00 */
[----:B------:R-:W-:Y:S01]  /*0560*/  IADD3 R0, PT, PT, R13, UR4, RZ ;  /* 0x000000040d007c10 */ /* 0x000fe2000fffe0ff */
[----:B------:R-:W-:Y:S01]  /*0570*/  VIADD R4, R22, 0xffffffff ;  /* 0xffffffff16047836 */ /* 0x000fe20000000000 */
[----:B------:R-:W-:Y:S01]  /*0580*/  BSSY.RECONVERGENT B2, `(.L_x_248) ;  /* 0x000004f000027945 */ /* 0x000fe20003800200 */
[----:B------:R-:W1:Y:S01]  /*0590*/  LDCU.64 UR8, c[0x0][0x398] ;  /* 0x00007300ff0877ac */ /* 0x000e620008000a00 */
        /* <DEDUP_REMOVED lines=14> */
[----:B------:R-:W0:Y:S08]  /*0680*/  LDC R6, c[0x0][0x3b0] ;  /* 0x0000ec00ff067b82 */ /* 0x000e300000000800 */
[----:B------:R-:W1:Y:S08]  /*0690*/  LDC.64 R16, c[0x0][0x380] ;  /* 0x0000e000ff107b82 */ /* 0x000e700000000a00 */
[----:B------:R-:W2:Y:S02]  /*06a0*/  LDC.64 R18, c[0x0][0x3a0] ;  /* 0x0000e800ff127b82 */ /* 0x000ea40000000a00 */
.L_x_259:
[----:B-1----:R-:W-:-:S06]  /*06b0*/  IMAD.WIDE R20, R4, 0x8, R16 ;  /* 0x0000000804147825 */ /* 0x002fcc00078e0210 */
[----:B------:R-:W3:Y:S01]  /*06c0*/  LDG.E.64.CONSTANT R20, desc[UR6][R20.64] ;  /* 0x0000000614147981 */ /* 0x000ee2000c1e9b00 */
[----:B------:R-:W-:Y:S01]  /*06d0*/  BSSY.RECONVERGENT B3, `(.L_x_250) ;  /* 0x0000035000037945 */ /* 0x000fe20003800200 */
[----:B---3--:R-:W-:Y:S01]  /*06e0*/  FADD R5, R3, -R21 ;  /* 0x8000001503057221 */ /* 0x008fe20000000000 */
[----:B------:R-:W-:-:S03]  /*06f0*/  FADD R0, R2, -R20 ;  /* 0x8000001402007221 */ /* 0x000fc60000000000 */
[----:B------:R-:W-:-:S04]  /*0700*/  FMUL R5, R5, R5 ;  /* 0x0000000505057220 */ /* 0x000fc80000400000 */
[----:B------:R-:W-:-:S05]  /*0710*/  FFMA R0, R0, R0, R5 ;  /* 0x0000000000007223 */ /* 0x000fca0000000005 */
[----:B------:R-:W-:-:S13]  /*0720*/  FSETP.GE.AND P1, PT, R0, R8, PT ;  /* 0x000000080000720b */ /* 0x000fda0003f26000 */
[----:B------:R-:W-:Y:S05]  /*0730*/  @P1 BRA `(.L_x_251) ;  /* 0x0000000000b81947 */ /* 0x000fea0003800000 */
[----:B------:R-:W-:Y:S01]  /*0740*/  IADD3 R5, PT, PT, R0, -0xd000000, RZ ;  /* 0xf300000000057810 */ /* 0x000fe20007ffe0ff */
[----:B------:R1:W3:Y:S01]  /*0750*/  MUFU.RSQ R21, R0 ;  /* 0x0000000000157308 */ /* 0x0002e20000001400 */
[----:B------:R-:W-:Y:S02]  /*0760*/  BSSY.RECONVERGENT B0, `(.L_x_252) ;  /* 0x000000c000007945 */ /* 0x000fe40003800200 */
[----:B------:R-:W-:-:S13]  /*0770*/  ISETP.GT.U32.AND P1, PT, R5, 0x727fffff, PT ;  /* 0x727fffff0500780c */ /* 0x000fda0003f24070 */
[----:B-1----:R-:W-:Y:S05]  /*0780*/  @!P1 BRA `(.L_x_253) ;  /* 0x0000000000149947 */ /* 0x002fea0003800000 */
[----:B------:R-:W-:Y:S02]  /*0790*/  MOV R5, R0 ;  /* 0x0000000000057202 */ /* 0x000fe40000000f00 */
[----:B------:R-:W-:-:S07]  /*07a0*/  MOV R0, 0x7c0 ;  /* 0x000007c000007802 */ /* 0x000fce0000000f00 */
[----:B0-23--:R-:W-:Y:S05]  /*07b0*/  CALL.REL.NOINC `($__internal_9_$__cuda_sm20_sqrt_rn_f32_slowpath) ;  /* 0x0000001800e47944 */ /* 0x00dfea0003c00000 */
[----:B------:R-:W-:Y:S01]  /*07c0*/  IMAD.MOV.U32 R5, RZ, RZ, R26 ;  /* 0x000000ffff057224 */ /* 0x000fe200078e001a */
[----:B------:R-:W-:Y:S06]  /*07d0*/  BRA `(.L_x_254) ;  /* 0x0000000000107947 */ /* 0x000fec0003800000 */
.L_x_253:
[----:B---3--:R-:W-:Y:S01]  /*07e0*/  FMUL.FTZ R5, R0, R21 ;  /* 0x0000001500057220 */ /* 0x008fe20000410000 */
[----:B------:R-:W-:-:S03]  /*07f0*/  FMUL.FTZ R20, R21, 0.5 ;  /* 0x3f00000015147820 */ /* 0x000fc60000410000 */
[----:B------:R-:W-:-:S04]  /*0800*/  FFMA R0, -R5, R5, R0 ;  /* 0x0000000505007223 */ /* 0x000fc80000000100 */
[----:B------:R-:W-:-:S07]  /*0810*/  FFMA R5, R0, R20, R5 ;  /* 0x0000001400057223 */ /* 0x000fce0000000005 */
.L_x_254:
[----:B------:R-:W-:Y:S05]  /*0820*/  BSYNC.RECONVERGENT B0 ;  /* 0x0000000000007941 */ /* 0x000fea0003800200 */
.L_x_252:
        /* <DEDUP_REMOVED lines=12> */
[----:B--2---:R-:W-:Y:S05]  /*08f0*/  CALL.REL.NOINC `($__internal_10_$__cuda_sm3x_div_rn_noftz_f32_slowpath) ;  /* 0x0000001800ec7944 */ /* 0x004fea0003c00000 */
.L_x_256:
[----:B------:R-:W-:Y:S05]  /*0900*/  BSYNC.RECONVERGENT B4 ;  /* 0x0000000000047941 */ /* 0x000fea0003800200 */
.L_x_255:
[----:B------:R-:W-:Y:S01]  /*0910*/  FSETP.GEU.AND P1, PT, R0, 1, PT ;  /* 0x3f8000000000780b */ /* 0x000fe20003f2e000 */
[----:B------:R-:W-:-:S12]  /*0920*/  BSSY.RECONVERGENT B0, `(.L_x_257) ;  /* 0x000000e000007945 */ /* 0x000fd80003800200 */
[----:B------:R-:W-:Y:S01]  /*0930*/  @!P1 MOV R20, 0x3fc00000 ;  /* 0x3fc0000000149802 */ /* 0x000fe20000000f00 */
[----:B------:R-:W-:-:S04]  /*0940*/  @!P1 FMUL R5, R0, R0 ;  /* 0x0000000000059220 */ /* 0x000fc80000400000 */
[C---:B------:R-:W-:Y:S01]  /*0950*/  @!P1 FFMA R20, R5.reuse, -R20, 1 ;  /* 0x3f80000005149423 */ /* 0x040fe20000000814 */
[----:B------:R-:W-:-:S04]  /*0960*/  @!P1 FMUL R5, R5, R0 ;  /* 0x0000000005059220 */ /* 0x000fc80000400000 */
[----:B------:R-:W-:-:S04]  /*0970*/  @!P1 FFMA R20, R5, 0.75, R20 ;  /* 0x3f40000005149823 */ /* 0x000fc80000000014 */
[----:B------:R-:W-:Y:S01]  /*0980*/  @!P1 FMUL R5, R11, R20 ;  /* 0x000000140b059220 */ /* 0x000fe20000400000 */
[----:B------:R-:W-:Y:S06]  /*0990*/  @!P1 BRA `(.L_x_258) ;  /* 0x0000000000189947 */ /* 0x000fec0003800000 */
[----:B------:R-:W-:Y:S01]  /*09a0*/  FSETP.GEU.AND P1, PT, R0, 2, PT ;  /* 0x400000000000780b */ /* 0x000fe20003f2e000 */
[----:B------:R-:W-:-:S12]  /*09b0*/  IMAD.MOV.U32 R5, RZ, RZ, RZ ;  /* 0x000000ffff057224 */ /* 0x000fd800078e00ff */
[----:B------:R-:W-:-:S04]  /*09c0*/  @!P1 FADD R0, -R0, 2 ;  /* 0x4000000000009421 */ /* 0x000fc80000000100 */
[----:B------:R-:W-:-:S04]  /*09d0*/  @!P1 FMUL R21, R9, R0 ;  /* 0x0000000009159220 */ /* 0x000fc80000400000 */
[----:B------:R-:W-:-:S04]  /*09e0*/  @!P1 FMUL R21, R0, R21 ;  /* 0x0000001500159220 */ /* 0x000fc80000400000 */
[----:B------:R-:W-:-:S07]  /*09f0*/  @!P1 FMUL R5, R0, R21 ;  /* 0x0000001500059220 */ /* 0x000fce0000400000 */
.L_x_258:
[----:B------:R-:W-:Y:S05]  /*0a00*/  BSYNC.RECONVERGENT B0 ;  /* 0x0000000000007941 */ /* 0x000fea0003800200 */
.L_x_257:
[----:B------:R-:W-:-:S07]  /*0a10*/  FFMA R10, R5, UR5, R10 ;  /* 0x00000005050a7c23 */ /* 0x000fce000800000a */
.L_x_251:
[----:B------:R-:W-:Y:S05]  /*0a20*/  BSYNC.RECONVERGENT B3 ;  /* 0x0000000000037941 */ /* 0x000fea0003800200 */
.L_x_250:
[----:B--2---:R-:W-:-:S06]  /*0a30*/  IMAD.WIDE R4, R4, 0x4, R18 ;  /* 0x0000000404047825 */ /* 0x004fcc00078e0212 */
[----:B------:R-:W2:Y:S02]  /*0a40*/  LDG.E.CONSTANT R4, desc[UR6][R4.64] ;  /* 0x0000000604047981 */ /* 0x000ea4000c1e9900 */
[----:B--2---:R-:W-:-:S13]  /*0a50*/  ISETP.NE.AND P1, PT, R4, -0x1, PT ;  /* 0xffffffff0400780c */ /* 0x004fda0003f25270 */
[----:B------:R-:W-:Y:S05]  /*0a60*/  @P1 BRA `(.L_x_259) ;  /* 0xfffffffc00101947 */ /* 0x000fea000383ffff */
.L_x_249:
[----:B------:R-:W-:Y:S05]  /*0a70*/  BSYNC.RECONVERGENT B2 ;  /* 0x0000000000027941 */ /* 0x000fea0003800200 */
.L_x_248:
[----:B------:R-:W1:Y:S01]  /*0a80*/  LDCU UR5, c[0x0][0x3c0] ;  /* 0x00007800ff0577ac */ /* 0x000e620008000800 */
[----:B------:R-:W-:Y:S01]  /*0a90*/  BSSY.RECONVERGENT B2, `(.L_x_260) ;  /* 0x000004b000027945 */ /* 0x000fe20003800200 */
[----:B------:R-:W2:Y:S01]  /*0aa0*/  LDCU UR8, c[0x0][0x3ac] ;  /* 0x00007580ff0877ac */ /* 0x000ea20008000800 */
[----:B-1----:R-:W-:-:S13]  /*0ab0*/  ISETP.GE.U32.OR P1, PT, R22, UR5, P0 ;  /* 0x0000000516007c0c */ /* 0x002fda0008726470 */
[----:B--2---:R-:W-:Y:S05]  /*0ac0*/  @P1 BRA `(.L_x_261) ;  /* 0x00000004001c1947 */ /* 0x004fea0003800000 */
[----:B------:R-:W1:Y:S01]  /*0ad0*/  LDC.64 R4, c[0x0][0x398] ;  /* 0x0000e600ff047b82 */ /* 0x000e620000000a00 */
[----:B------:R-:W-:-:S05]  /*0ae0*/  IADD3 R7, PT, PT, R22, R7, RZ ;  /* 0x0000000716077210 */ /* 0x000fca0007ffe0ff */
[----:B-1----:R-:W-:-:S05]  /*0af0*/  IMAD.WIDE R4, R7, 0x4, R4 ;  /* 0x0000000407047825 */ /* 0x002fca00078e0204 */
[----:B0-----:R-:W2:Y:S02]  /*0b00*/  LDG.E.CONSTANT R6, desc[UR6][R4.64] ;  /* 0x0000000604067981 */ /* 0x001ea4000c1e9900 */
[----:B--2---:R-:W-:-:S13]  /*0b10*/  ISETP.NE.AND P1, PT, R6, -0x1, PT ;  /* 0xffffffff0600780c */ /* 0x004fda0003f25270 */
[----:B------:R-:W-:Y:S05]  /*0b20*/  @!P1 BRA `(.L_x_261) ;  /* 0x0000000400049947 */ /* 0x000fea0003800000 */
[----:B------:R-:W0:Y:S08]  /*0b30*/  LDC R4, c[0x0][0x3b0] ;  /* 0x0000ec00ff047b82 */ /* 0x000e300000000800 */
[----:B------:R-:W1:Y:S08]  /*0b40*/  LDC.64 R28, c[0x0][0x380] ;  /* 0x0000e000ff1c7b82 */ /* 0x000e700000000a00 */
[----:B------:R-:W2:Y:S02]  /*0b50*/  LDC.64 R16, c[0x0][0x3a0] ;  /* 0x0000e800ff107b82 */ /* 0x000ea40000000a00 */
.L_x_272:
        /* <DEDUP_REMOVED lines=14> */
[----:B------:R-:W-:Y:S01]  /*0c40*/  IMAD.MOV.U32 R5, RZ, RZ, R0 ;  /* 0x000000ffff057224 */ /* 0x000fe200078e0000 */
[----:B------:R-:W-:-:S07]  /*0c50*/  MOV R0, 0xc70 ;  /* 0x00000c7000007802 */ /* 0x000fce0000000f00 */
[----:B0-23--:R-:W-:Y:S05]  /*0c60*/  CALL.REL.NOINC `($__internal_9_$__cuda_sm20_sqrt_rn_f32_slowpath) ;  /* 0x0000001400b87944 */ /* 0x00dfea0003c00000 */
[----:B------:R-:W-:Y:S01]  /*0c70*/  MOV R5, R26 ;  /* 0x0000001a00057202 */ /* 0x000fe20000000f00 */
[----:B------:R-:W-:Y:S06]  /*0c80*/  BRA `(.L_x_266) ;  /* 0x0000000000107947 */ /* 0x000fec0003800000 */
.L_x_265:
[----:B---3--:R-:W-:Y:S01]  /*0c90*/  FMUL.FTZ R5, R0, R7 ;  /* 0x0000000700057220 */ /* 0x008fe20000410000 */
[----:B------:R-:W-:-:S03]  /*0ca0*/  FMUL.FTZ R7, R7, 0.5 ;  /* 0x3f00000007077820 */ /* 0x000fc60000410000 */
[----:B------:R-:W-:-:S04]  /*0cb0*/  FFMA R0, -R5, R5, R0 ;  /* 0x0000000505007223 */ /* 0x000fc80000000100 */
[----:B------:R-:W-:-:S07]  /*0cc0*/  FFMA R5, R0, R7, R5 ;  /* 0x0000000700057223 */ /* 0x000fce0000000005 */
.L_x_266:
[----:B------:R-:W-:Y:S05]  /*0cd0*/  BSYNC.RECONVERGENT B0 ;  /* 0x0000000000007941 */ /* 0x000fea0003800200 */
.L_x_264:
        /* <DEDUP_REMOVED lines=13> */
.L_x_268:
[----:B------:R-:W-:Y:S05]  /*0db0*/  BSYNC.RECONVERGENT B4 ;  /* 0x0000000000047941 */ /* 0x000fea0003800200 */
.L_x_267:
[----:B------:R-:W-:Y:S01]  /*0dc0*/  FSETP.GEU.AND P1, PT, R0, 1, PT ;  /* 0x3f8000000000780b */ /* 0x000fe20003f2e000 */
[----:B------:R-:W-:-:S12]  /*0dd0*/  BSSY.RECONVERGENT B0, `(.L_x_269) ;  /* 0x0000010000007945 */ /* 0x000fd80003800200 */
[----:B------:R-:W-:Y:S05]  /*0de0*/  @!P1 BRA `(.L_x_270) ;  /* 0x0000000000209947 */ /* 0x000fea0003800000 */
[----:B------:R-:W-:Y:S01]  /*0df0*/  FSETP.GEU.AND P1, PT, R0, 2, PT ;  /* 0x400000000000780b */ /* 0x000fe20003f2e000 */
[----:B------:R-:W-:-:S12]  /*0e00*/  IMAD.MOV.U32 R5, RZ, RZ, RZ ;  /* 0x000000ffff057224 */ /* 0x000fd800078e00ff */
[----:B------:R-:W-:Y:S05]  /*0e10*/  @P1 BRA `(.L_x_271) ;  /* 0x00000000002c1947 */ /* 0x000fea0003800000 */
[----:B------:R-:W-:-:S04]  /*0e20*/  FADD R0, -R0, 2 ;  /* 0x4000000000007421 */ /* 0x000fc80000000100 */
[----:B------:R-:W-:-:S04]  /*0e30*/  FMUL R5, R9, R0 ;  /* 0x0000000009057220 */ /* 0x000fc80000400000 */
[----:B------:R-:W-:-:S04]  /*0e40*/  FMUL R5, R0, R5 ;  /* 0x0000000500057220 */ /* 0x000fc80000400000 */
[----:B------:R-:W-:Y:S01]  /*0e50*/  FMUL R5, R0, R5 ;  /* 0x0000000500057220 */ /* 0x000fe20000400000 */
[----:B------:R-:W-:Y:S06]  /*0e60*/  BRA `(.L_x_271) ;  /* 0x0000000000187947 */ /* 0x000fec0003800000 */
.L_x_270:
[----:B------:R-:W-:Y:S02]  /*0e70*/  HFMA2 R18, -RZ, RZ, 1.9375, 0 ;  /* 0x3fc00000ff127431 */ /* 0x000fe400000001ff */
[----:B------:R-:W-:-:S04]  /*0e80*/  FMUL R5, R0, R0 ;  /* 0x0000000000057220 */ /* 0x000fc80000400000 */
[C---:B------:R-:W-:Y:S01]  /*0e90*/  FMUL R0, R5.reuse, R0 ;  /* 0x0000000005007220 */ /* 0x040fe20000400000 */
[----:B------:R-:W-:-:S04]  /*0ea0*/  FFMA R5, R5, -R18, 1 ;  /* 0x3f80000005057423 */ /* 0x000fc80000000812 */
[----:B------:R-:W-:-:S04]  /*0eb0*/  FFMA R0, R0, 0.75, R5 ;  /* 0x3f40000000007823 */ /* 0x000fc80000000005 */
[----:B------:R-:W-:-:S07]  /*0ec0*/  FMUL R5, R11, R0 ;  /* 0x000000000b057220 */ /* 0x000fce0000400000 */
.L_x_271:
[----:B------:R-:W-:Y:S05]  /*0ed0*/  BSYNC.RECONVERGENT B0 ;  /* 0x0000000000007941 */ /* 0x000fea0003800200 */
.L_x_269:
[----:B------:R-:W-:-:S07]  /*0ee0*/  FFMA R10, R5, UR8, R10 ;  /* 0x00000008050a7c23 */ /* 0x000fce000800000a */
.L_x_263:
[----:B------:R-:W-:Y:S05]  /*0ef0*/  BSYNC.RECONVERGENT B3 ;  /* 0x0000000000037941 */ /* 0x000fea0003800200 */
.L_x_262:
[----:B--2---:R-:W-:-:S06]  /*0f00*/  IMAD.WIDE R6, R6, 0x4, R16 ;  /* 0x0000000406067825 */ /* 0x004fcc00078e0210 */
[----:B------:R-:W2:Y:S02]  /*0f10*/  LDG.E.CONSTANT R6, desc[UR6][R6.64] ;  /* 0x0000000606067981 */ /* 0x000ea4000c1e9900 */
[----:B--2---:R-:W-:-:S13]  /*0f20*/  ISETP.NE.AND P1, PT, R6, -0x1, PT ;  /* 0xffffffff0600780c */ /* 0x004fda0003f25270 */
[----:B------:R-:W-:Y:S05]  /*0f30*/  @P1 BRA `(.L_x_272) ;  /* 0xfffffffc00081947 */ /* 0x000fea000383ffff */
.L_x_261:
[----:B------:R-:W-:Y:S05]  /*0f40*/  BSYNC.RECONVERGENT B2 ;  /* 0x0000000000027941 */ /* 0x000fea0003800200 */
.L_x_260:
[----:B------:R-:W1:Y:S01]  /*0f50*/  LDCU UR5, c[0x0][0x3c0] ;  /* 0x00007800ff0577ac */ /* 0x000e620008000800 */
[----:B------:R-:W-:Y:S01]  /*0f60*/  IADD3 R0, PT, PT, R22, 0x1, RZ ;  /* 0x0000000116007810 */ /* 0x000fe20007ffe0ff */
[----:B------:R-:W-:Y:S01]  /*0f70*/  BSSY.RECONVERGENT B2, `(.L_x_273) ;  /* 0x0000048000027945 */ /* 0x000fe20003800200 */
[----:B------:R-:W2:Y:S02]  /*0f80*/  LDCU UR8, c[0x0][0x3ac] ;  /* 0x00007580ff0877ac */ /* 0x000ea40008000800 */
[----:B-1----:R-:W-:-:S13]  /*0f90*/  ISETP.GE.U32.OR P0, PT, R0, UR5, P0 ;  /* 0x0000000500007c0c */ /* 0x002fda0008706470 */
[----:B--2---:R-:W-:Y:S05]  /*0fa0*/  @P0 BRA `(.L_x_274) ;  /* 0x0000000400100947 */ /* 0x004fea0003800000 */
[----:B0-----:R-:W2:Y:S02]  /*0fb0*/  LDG.E.CONSTANT R6, desc[UR6][R14.64+0x4] ;  /* 0x000004060e067981 */ /* 0x001ea4000c1e9900 */
[----:B--2---:R-:W-:-:S13]  /*0fc0*/  ISETP.NE.AND P0, PT, R6, -0x1, PT ;  /* 0xffffffff0600780c */ /* 0x004fda0003f05270 */
[----:B------:R-:W-:Y:S05]  /*0fd0*/  @!P0 BRA `(.L_x_274) ;  /* 0x0000000400048947 */ /* 0x000fea0003800000 */
[----:B------:R-:W0:Y:S08]  /*0fe0*/  LDC R4, c[0x0][0x3b0] ;  /* 0x0000ec00ff047b82 */ /* 0x000e300000000800 */
[----:B------:R-:W1:Y:S08]  /*0ff0*/  LDC.64 R16, c[0x0][0x380] ;  /* 0x0000e000ff107b82 */ /* 0x000e700000000a00 */
[----:B------:R-:W2:Y:S02]  /*1000*/  LDC.64 R14, c[0x0][0x3a0] ;  /* 0x0000e800ff0e7b82 */ /* 0x000ea40000000a00 */
.L_x_285:
        /* <DEDUP_REMOVED lines=9> */
[----:B------:R-:W-:Y:S01]  /*10a0*/  VIADD R5, R0, 0xf3000000 ;  /* 0xf300000000057836 */ /* 0x000fe20000000000 */
[----:B------:R1:W3:Y:S01]  /*10b0*/  MUFU.RSQ R7, R0 ;  /* 0x0000000000077308 */ /* 0x0002e20000001400 */
[----:B------:R-:W-:Y:S03]  /*10c0*/  BSSY.RECONVERGENT B0, `(.L_x_277) ;  /* 0x000000c000007945 */ /* 0x000fe60003800200 */
[----:B------:R-:W-:-:S13]  /*10d0*/  ISETP.GT.U32.AND P0, PT, R5, 0x727fffff, PT ;  /* 0x727fffff0500780c */ /* 0x000fda0003f04070 */
[----:B-1-3--:R-:W-:Y:S05]  /*10e0*/  @!P0 BRA `(.L_x_278) ;  /* 0x0000000000148947 */ /* 0x00afea0003800000 */
[----:B------:R-:W-:Y:S02]  /*10f0*/  MOV R5, R0 ;  /* 0x0000000000057202 */ /* 0x000fe40000000f00 */
[----:B------:R-:W-:-:S07]  /*1100*/  MOV R0, 0x1120 ;  /* 0x0000112000007802 */ /* 0x000fce0000000f00 */
[----:B0-2---:R-:W-:Y:S05]  /*1110*/  CALL.REL.NOINC `($__internal_9_$__cuda_sm20_sqrt_rn_f32_slowpath) ;  /* 0x00000010008c7944 */ /* 0x005fea0003c00000 */
[----:B------:R-:W-:Y:S01]  /*1120*/  MOV R5, R26 ;  /* 0x0000001a00057202 */ /* 0x000fe20000000f00 */
[----:B------:R-:W-:Y:S06]  /*1130*/  BRA `(.L_x_279) ;  /* 0x0000000000107947 */ /* 0x000fec0003800000 */
.L_x_278:
[----:B------:R-:W-:Y:S01]  /*1140*/  FMUL.FTZ R5, R0, R7 ;  /* 0x0000000700057220 */ /* 0x000fe20000410000 */
[----:B------:R-:W-:-:S03]  /*1150*/  FMUL.FTZ R7, R7, 0.5 ;  /* 0x3f00000007077820 */ /* 0x000fc60000410000 */
[----:B------:R-:W-:-:S04]  /*1160*/  FFMA R0, -R5, R5, R0 ;  /* 0x0000000505007223 */ /* 0x000fc80000000100 */
[----:B------:R-:W-:-:S07]  /*1170*/  FFMA R5, R0, R7, R5 ;  /* 0x0000000700057223 */ /* 0x000fce0000000005 */
.L_x_279:
[----:B------:R-:W-:Y:S05]  /*1180*/  BSYNC.RECONVERGENT B0 ;  /* 0x0000000000007941 */ /* 0x000fea0003800200 */
.L_x_277:
        /* <DEDUP_REMOVED lines=10> */
[----:B------:R-:W-:Y:S01]  /*1230*/  MOV R24, 0x1260 ;  /* 0x0000126000187802 */ /* 0x000fe20000000f00 */
[----:B0-----:R-:W-:-:S07]  /*1240*/  IMAD.U32 R0, RZ, RZ, UR5 ;  /* 0x00000005ff007e24 */ /* 0x001fce000f8e00ff */
[----:B--2---:R-:W-:Y:S05]  /*1250*/  CALL.REL.NOINC `($__internal_10_$__cuda_sm3x_div_rn_noftz_f32_slowpath) ;  /* 0x0000001000947944 */ /* 0x004fea0003c00000 */
.L_x_281:
[----:B------:R-:W-:Y:S05]  /*1260*/  BSYNC.RECONVERGENT B4 ;  /* 0x0000000000047941 */ /* 0x000fea0003800200 */
.L_x_280:
        /* <DEDUP_REMOVED lines=11> */
.L_x_283:
[----:B------:R-:W-:Y:S01]  /*1320*/  FMUL R5, R0, R0 ;  /* 0x0000000000057220 */ /* 0x000fe20000400000 */
[----:B------:R-:W-:-:S03]  /*1330*/  MOV R18, 0x3fc00000 ;  /* 0x3fc0000000127802 */ /* 0x000fc60000000f00 */
[C---:B------:R-:W-:Y:S02]  /*1340*/  FMUL R0, R5.reuse, R0 ;  /* 0x0000000005007220 */ /* 0x040fe40000400000 */
[----:B------:R-:W-:-:S04]  /*1350*/  FFMA R5, R5, -R18, 1 ;  /* 0x3f80000005057423 */ /* 0x000fc80000000812 */
[----:B------:R-:W-:-:S04]  /*1360*/  FFMA R0, R0, 0.75, R5 ;  /* 0x3f40000000007823 */ /* 0x000fc80000000005 */
[----:B------:R-:W-:-:S07]  /*1370*/  FMUL R5, R11, R0 ;  /* 0x000000000b057220 */ /* 0x000fce0000400000 */
.L_x_284:
[----:B------:R-:W-:Y:S05]  /*1380*/  BSYNC.RECONVERGENT B0 ;  /* 0x0000000000007941 */ /* 0x000fea0003800200 */
.L_x_282:
[----:B------:R-:W-:-:S07]  /*1390*/  FFMA R10, R5, UR8, R10 ;  /* 0x00000008050a7c23 */ /* 0x000fce000800000a */
.L_x_276:
[----:B------:R-:W-:Y:S05]  /*13a0*/  BSYNC.RECONVERGENT B3 ;  /* 0x0000000000037941 */ /* 0x000fea0003800200 */
.L_x_275:
[----:B--2---:R-:W-:-:S06]  /*13b0*/  IMAD.WIDE R6, R6, 0x4, R14 ;  /* 0x0000000406067825 */ /* 0x004fcc00078e020e */
[----:B------:R-:W2:Y:S02]  /*13c0*/  LDG.E.CONSTANT R6, desc[UR6][R6.64] ;  /* 0x0000000606067981 */ /* 0x000ea4000c1e9900 */
[----:B--2---:R-:W-:-:S13]  /*13d0*/  ISETP.NE.AND P0, PT, R6, -0x1, PT ;  /* 0xffffffff0600780c */ /* 0x004fda0003f05270 */
[----:B------:R-:W-:Y:S05]  /*13e0*/  @P0 BRA `(.L_x_285) ;  /* 0xfffffffc00080947 */ /* 0x000fea000383ffff */
.L_x_274:
[----:B------:R-:W-:Y:S05]  /*13f0*/  BSYNC.RECONVERGENT B2 ;  /* 0x0000000000027941 */ /* 0x000fea0003800200 */
.L_x_273:
[----:B------:R-:W-:Y:S05]  /*1400*/  BRA.U UP0, `(.L_x_286) ;  /* 0xfffffff100507547 */ /* 0x000fea000b83ffff */
[----:B------:R-:W-:Y:S01]  /*1410*/  FMNMX R10, R10, 9.9999999747524270788e-07, !PT ;  /* 0x358637bd0a0a7809 */ /* 0x000fe20007800000 */
[----:B------:R-:W-:Y:S02]  /*1420*/  HFMA2 R5, -RZ, RZ, 1.5048828125, 33.21875 ;  /* 0x3e055027ff057431 */ /* 0x000fe400000001ff */
[----:B------:R-:W-:Y:S01]  /*1430*/  IMAD.MOV.U32 R7, RZ, RZ, 0x7f800000 ;  /* 0x7f800000ff077424 */ /* 0x000fe200078e00ff */
[----:B------:R-:W0:Y:S01]  /*1440*/  LDC R8, c[0x0][0x3b4] ;  /* 0x0000ed00ff087b82 */ /* 0x000e220000000800 */
[C---:B------:R-:W-:Y:S01]  /*1450*/  ISETP.GT.U32.AND P0, PT, R10.reuse, 0x7f7fffff, PT ;  /* 0x7f7fffff0a00780c */ /* 0x040fe20003f04070 */
[----:B------:R-:W-:Y:S01]  /*1460*/  VIADD R0, R10, 0xc0d55555 ;  /* 0xc0d555550a007836 */ /* 0x000fe20000000000 */
[----:B------:R-:W-:Y:S04]  /*1470*/  BSSY.RECONVERGENT B2, `(.L_x_287) ;  /* 0x000002c000027945 */ /* 0x000fe80003800200 */
[----:B------:R-:W-:-:S04]  /*1480*/  LOP3.LUT R3, R0, 0xff800000, RZ, 0xc0, !PT ;  /* 0xff80000000037812 */ /* 0x000fc800078ec0ff */
[----:B------:R-:W-:-:S05]  /*1490*/  IADD3 R0, PT, PT, R10, -R3, RZ ;  /* 0x800000030a007210 */ /* 0x000fca0007ffe0ff */
[----:B------:R-:W-:Y:S01]  /*14a0*/  FADD R2, R0, -1 ;  /* 0xbf80000000027421 */ /* 0x000fe20000000000 */
[----:B------:R-:W-:-:S03]  /*14b0*/  I2FP.F32.S32 R0, R3 ;  /* 0x0000000300007245 */ /* 0x000fc60000201400 */
[----:B------:R-:W-:Y:S02]  /*14c0*/  FFMA R5, R2, -R5, 0.14084610342979431152 ;  /* 0x3e1039f602057423 */ /* 0x000fe40000000805 */
[----:B------:R-:W-:Y:S02]  /*14d0*/  FFMA R0, R0, 1.1920928955078125e-07, RZ ;  /* 0x3400000000007823 */ /* 0x000fe400000000ff */
[C---:B------:R-:W-:Y:S01]  /*14e0*/  FFMA R5, R2.reuse, R5, -0.12148627638816833496 ;  /* 0xbdf8cdcc02057423 */ /* 0x040fe20000000005 */
[----:B0-----:R-:W0:Y:S03]  /*14f0*/  MUFU.RCP R4, R8 ;  /* 0x0000000800047308 */ /* 0x001e260000001000 */
[----:B------:R-:W-:-:S04]  /*1500*/  FFMA R5, R2, R5, 0.13980610668659210205 ;  /* 0x3e0f295502057423 */ /* 0x000fc80000000005 */
[----:B------:R-:W-:-:S04]  /*1510*/  FFMA R5, R2, R5, -0.16684235632419586182 ;  /* 0xbe2ad8b902057423 */ /* 0x000fc80000000005 */
[----:B------:R-:W-:-:S04]  /*1520*/  FFMA R5, R2, R5, 0.20012299716472625732 ;  /* 0x3e4ced0b02057423 */ /* 0x000fc80000000005 */
[----:B------:R-:W-:Y:S01]  /*1530*/  FFMA R5, R2, R5, -0.24999669194221496582 ;  /* 0xbe7fff2202057423 */ /* 0x000fe20000000005 */
[----:B0-----:R-:W-:-:S03]  /*1540*/  FFMA R9, R4, -R8, 1 ;  /* 0x3f80000004097423 */ /* 0x001fc60000000808 */
[----:B------:R-:W-:-:S04]  /*1550*/  FFMA R5, R2, R5, 0.33333182334899902344 ;  /* 0x3eaaaa7802057423 */ /* 0x000fc80000000005 */
[----:B------:R-:W-:-:S04]  /*1560*/  FFMA R5, R2, R5, -0.5 ;  /* 0xbf00000002057423 */ /* 0x000fc80000000005 */
[----:B------:R-:W-:-:S04]  /*1570*/  FMUL R5, R2, R5 ;  /* 0x0000000502057220 */ /* 0x000fc80000400000 */
[----:B------:R-:W-:-:S04]  /*1580*/  FFMA R5, R2, R5, R2 ;  /* 0x0000000502057223 */ /* 0x000fc80000000002 */
[----:B------:R-:W-:Y:S01]  /*1590*/  FFMA R3, R0, 0.69314718246459960938, R5 ;  /* 0x3f31721800037823 */ /* 0x000fe20000000005 */
[----:B------:R-:W-:Y:S01]  /*15a0*/  HFMA2 R5, -RZ, RZ, 3.7421875, 0 ;  /* 0x437c0000ff057431 */ /* 0x000fe200000001ff */
[----:B------:R-:W-:Y:S01]  /*15b0*/  MOV R0, 0x3bbb989d ;  /* 0x3bbb989d00007802 */ /* 0x000fe20000000f00 */
[----:B------:R-:W-:Y:S02]  /*15c0*/  @P0 FFMA R3, R10, R7, +INF ;  /* 0x7f8000000a030423 */ /* 0x000fe40000000007 */
[----:B------:R-:W0:Y:S02]  /*15d0*/  LDC.64 R6, c[0x0][0x388] ;  /* 0x0000e200ff067b82 */ /* 0x000e240000000a00 */
[----:B------:R-:W-:-:S04]  /*15e0*/  FFMA.SAT R0, R3, R0, 0.5 ;  /* 0x3f00000003007423 */ /* 0x000fc80000002000 */
[----:B------:R-:W-:-:S04]  /*15f0*/  FFMA.RM R0, R0, R5, 12582913 ;  /* 0x4b40000100007423 */ /* 0x000fc80000004005 */
[C---:B------:R-:W-:Y:S01]  /*1600*/  FADD R2, R0.reuse, -12583039 ;  /* 0xcb40007f00027421 */ /* 0x040fe20000000000 */
[----:B------:R-:W-:Y:S02]  /*1610*/  IMAD.SHL.U32 R5, R0, 0x800000, RZ ;  /* 0x0080000000057824 */ /* 0x000fe400078e00ff */
[----:B------:R-:W-:Y:S01]  /*1620*/  FFMA R0, R4, R9, R4 ;  /* 0x0000000904007223 */ /* 0x000fe20000000004 */
[----:B------:R-:W-:-:S04]  /*1630*/  FFMA R2, R3, 1.4426950216293334961, -R2 ;  /* 0x3fb8aa3b03027823 */ /* 0x000fc80000000802 */
[----:B------:R-:W-:-:S06]  /*1640*/  FFMA R2, R3, 1.925963033500011079e-08, R2 ;  /* 0x32a5706003027823 */ /* 0x000fcc0000000002 */
[----:B------:R-:W1:Y:S01]  /*1650*/  MUFU.EX2 R2, R2 ;  /* 0x0000000200027308 */ /* 0x000e620000000800 */
[----:B0-----:R-:W-:-:S05]  /*1660*/  IMAD.WIDE R6, R23, 0x4, R6 ;  /* 0x0000000417067825 */ /* 0x001fca00078e0206 */
[----:B------:R0:W-:Y:S01]  /*1670*/  STG.E desc[UR6][R6.64], R3 ;  /* 0x0000000306007986 */ /* 0x0001e2000c101906 */
[----:B-1----:R-:W-:Y:S01]  /*1680*/  FMUL R5, R5, R2 ;  /* 0x0000000205057220 */ /* 0x002fe20000400000 */
[----:B------:R-:W-:-:S03]  /*1690*/  MOV R2, 0x3f800000 ;  /* 0x3f80000000027802 */ /* 0x000fc60000000f00 */
[----:B------:R-:W1:Y:S01]  /*16a0*/  FCHK P0, R5, R8 ;  /* 0x0000000805007302 */ /* 0x000e620000000000 */
[----:B------:R-:W-:-:S04]  /*16b0*/  FFMA R4, R5, R0, RZ ;  /* 0x0000000005047223 */ /* 0x000fc800000000ff */
[----:B------:R-:W-:-:S04]  /*16c0*/  FFMA R9, R4, -R8, R5 ;  /* 0x8000000804097223 */ /* 0x000fc80000000005 */
[----:B------:R-:W-:Y:S01]  /*16d0*/  FFMA R0, R0, R9, R4 ;  /* 0x0000000900007223 */ /* 0x000fe20000000004 */
[----:B01----:R-:W-:Y:S06]  /*16e0*/  @!P0 BRA `(.L_x_288) ;  /* 0x0000000000108947 */ /* 0x003fec0003800000 */
[----:B------:R-:W0:Y:S01]  /*16f0*/  LDCU UR4, c[0x0][0x3b4] ;  /* 0x00007680ff0477ac */ /* 0x000e220008000800 */
[----:B------:R-:W-:Y:S02]  /*1700*/  MOV R24, 0x1730 ;  /* 0x0000173000187802 */ /* 0x000fe40000000f00 */
[----:B0-----:R-:W-:-:S07]  /*1710*/  MOV R0, UR4 ;  /* 0x0000000400007c02 */ /* 0x001fce0008000f00 */
[----:B------:R-:W-:Y:S05]  /*1720*/  CALL.REL.NOINC `($__internal_10_$__cuda_sm3x_div_rn_noftz_f32_slowpath) ;  /* 0x0000000c00607944 */ /* 0x000fea0003c00000 */
.L_x_288:
[----:B------:R-:W-:Y:S05]  /*1730*/  BSYNC.RECONVERGENT B2 ;  /* 0x0000000000027941 */ /* 0x000fea0003800200 */
.L_x_287:
[C---:B------:R-:W-:Y:S01]  /*1740*/  FMUL R3, |R0|.reuse, 16777216 ;  /* 0x4b80000000037820 */ /* 0x040fe20000400200 */
[----:B------:R-:W-:Y:S01]  /*1750*/  FSETP.GEU.AND P0, PT, |R0|, 1.175494350822287508e-38, PT ;  /* 0x008000000000780b */ /* 0x000fe20003f0e200 */
[----:B------:R-:W-:Y:S01]  /*1760*/  HFMA2 R9, -RZ, RZ, 0.771484375, 0.21533203125 ;  /* 0x3a2c32e4ff097431 */ /* 0x000fe200000001ff */
[----:B------:R-:W0:Y:S01]  /*1770*/  LDCU UR4, c[0x0][0x3b4] ;  /* 0x00007680ff0477ac */ /* 0x000e220008000800 */
[----:B------:R-:W-:Y:S01]  /*1780*/  BSSY.RECONVERGENT B0, `(.L_x_289) ;  /* 0x0000059000007945 */ /* 0x000fe20003800200 */
[----:B------:R-:W-:-:S05]  /*1790*/  FSEL R3, R3, |R0|, !P0 ;  /* 0x4000000003037208 */ /* 0x000fca0004000000 */
[----:B------:R-:W-:-:S05]  /*17a0*/  VIADD R4, R3, 0xc0cafb0d ;  /* 0xc0cafb0d03047836 */ /* 0x000fca0000000000 */
[----:B------:R-:W-:-:S04]  /*17b0*/  LOP3.LUT R4, R4, 0xff800000, RZ, 0xc0, !PT ;  /* 0xff80000004047812 */ /* 0x000fc800078ec0ff */
[-C--:B------:R-:W-:Y:S02]  /*17c0*/  IADD3 R3, PT, PT, R3, -R4.reuse, RZ ;  /* 0x8000000403037210 */ /* 0x080fe40007ffe0ff */
[----:B------:R-:W-:-:S03]  /*17d0*/  I2FP.F32.S32 R4, R4 ;  /* 0x0000000400047245 */ /* 0x000fc60000201400 */
[C---:B------:R-:W-:Y:S01]  /*17e0*/  FADD R6, R3.reuse, 1 ;  /* 0x3f80000003067421 */ /* 0x040fe20000000000 */
[----:B------:R-:W-:Y:S01]  /*17f0*/  FADD R5, R3, -1 ;  /* 0xbf80000003057421 */ /* 0x000fe20000000000 */
[----:B------:R-:W-:-:S03]  /*1800*/  FSEL R3, RZ, -24, P0 ;  /* 0xc1c00000ff037808 */ /* 0x000fc60000000000 */
[----:B------:R-:W-:Y:S01]  /*1810*/  FADD R7, R5, R5 ;  /* 0x0000000505077221 */ /* 0x000fe20000000000 */
[----:B------:R-:W1:Y:S01]  /*1820*/  MUFU.RCP R6, R6 ;  /* 0x0000000600067308 */ /* 0x000e620000001000 */
[----:B------:R-:W-:Y:S02]  /*1830*/  FFMA R3, R4, 1.1920928955078125e-07, R3 ;  /* 0x3400000004037823 */ /* 0x000fe40000000003 */
[----:B-1----:R-:W-:-:S04]  /*1840*/  FMUL R8, R6, R7 ;  /* 0x0000000706087220 */ /* 0x002fc80000400000 */
[----:B------:R-:W-:Y:S01]  /*1850*/  FADD R7, R5, -R8 ;  /* 0x8000000805077221 */ /* 0x000fe20000000000 */
[CC--:B------:R-:W-:Y:S01]  /*1860*/  FMUL R4, R8.reuse, R8.reuse ;  /* 0x0000000808047220 */ /* 0x0c0fe20000400000 */
[----:B------:R-:W-:Y:S02]  /*1870*/  FFMA R12, R8, 1.4426950216293334961, R3 ;  /* 0x3fb8aa3b080c7823 */ /* 0x000fe40000000003 */
[----:B------:R-:W-:Y:S01]  /*1880*/  FADD R10, R7, R7 ;  /* 0x00000007070a7221 */ /* 0x000fe20000000000 */
[C---:B------:R-:W-:Y:S01]  /*1890*/  FFMA R7, R4.reuse, R9, 0.0032181653659790754318 ;  /* 0x3b52e7db04077423 */ /* 0x040fe20000000009 */
[----:B------:R-:W-:Y:S02]  /*18a0*/  FADD R9, R3, -R12 ;  /* 0x8000000c03097221 */ /* 0x000fe40000000000 */
[----:B------:R-:W-:Y:S01]  /*18b0*/  FFMA R5, R5, -R8, R10 ;  /* 0x8000000805057223 */ /* 0x000fe2000000000a */
[----:B------:R-:W-:Y:S01]  /*18c0*/  FFMA R3, R4, R7, 0.018033718690276145935 ;  /* 0x3c93bb7304037423 */ /* 0x000fe20000000007 */
[----:B------:R-:W-:-:S02]  /*18d0*/  FFMA R10, R8, 1.4426950216293334961, R9 ;  /* 0x3fb8aa3b080a7823 */ /* 0x000fc40000000009 */
[----:B------:R-:W-:Y:S01]  /*18e0*/  FMUL R5, R6, R5 ;  /* 0x0000000506057220 */ /* 0x000fe20000400000 */
[C---:B------:R-:W-:Y:S01]  /*18f0*/  FFMA R3, R4.reuse, R3, 0.12022458761930465698 ;  /* 0x3df6384f04037423 */ /* 0x040fe20000000003 */
[----:B------:R-:W1:Y:S02]  /*1900*/  LDC.64 R6, c[0x0][0x3b8] ;  /* 0x0000ee00ff067b82 */ /* 0x000e640000000a00 */
[----:B------:R-:W-:Y:S01]  /*1910*/  FFMA R9, R5, 1.4426950216293334961, R10 ;  /* 0x3fb8aa3b05097823 */ /* 0x000fe2000000000a */
[----:B------:R-:W-:Y:S01]  /*1920*/  FMUL R3, R4, R3 ;  /* 0x0000000304037220 */ /* 0x000fe20000400000 */
[----:B------:R-:W-:Y:S02]  /*1930*/  IMAD.MOV.U32 R10, RZ, RZ, 0x391fcb8e ;  /* 0x391fcb8eff0a7424 */ /* 0x000fe400078e00ff */
[----:B------:R-:W-:Y:S01]  /*1940*/  FFMA R4, R8, 1.9251366722983220825e-08, R9 ;  /* 0x32a55e3408047823 */ /* 0x000fe20000000009 */
[----:B------:R-:W-:-:S04]  /*1950*/  FMUL R9, R3, 3 ;  /* 0x4040000003097820 */ /* 0x000fc80000400000 */
[----:B------:R-:W-:-:S04]  /*1960*/  FFMA R4, R5, R9, R4 ;  /* 0x0000000905047223 */ /* 0x000fc80000000004 */
[----:B------:R-:W-:-:S04]  /*1970*/  FFMA R3, R8, R3, R4 ;  /* 0x0000000308037223 */ /* 0x000fc80000000004 */
[----:B------:R-:W-:-:S04]  /*1980*/  FADD R4, R12, R3 ;  /* 0x000000030c047221 */ /* 0x000fc80000000000 */
[----:B------:R-:W-:Y:S01]  /*1990*/  FADD R12, -R12, R4 ;  /* 0x000000040c0c7221 */ /* 0x000fe20000000100 */
[-C--:B-1----:R-:W-:Y:S01]  /*19a0*/  FMUL R5, R4, R7.reuse ;  /* 0x0000000704057220 */ /* 0x082fe20000400000 */
[----:B------:R-:W-:Y:S02]  /*19b0*/  FMUL R6, R6, R6 ;  /* 0x0000000606067220 */ /* 0x000fe40000400000 */
[----:B------:R-:W-:Y:S01]  /*19c0*/  FADD R12, R3, -R12 ;  /* 0x8000000c030c7221 */ /* 0x000fe20000000000 */
[----:B------:R-:W1:Y:S01]  /*19d0*/  FRND R8, R5 ;  /* 0x0000000500087307 */ /* 0x000e620000201000 */
[-C--:B------:R-:W-:Y:S01]  /*19e0*/  FFMA R3, R4, R7.reuse, -R5 ;  /* 0x0000000704037223 */ /* 0x080fe20000000805 */
[C---:B------:R-:W-:Y:S02]  /*19f0*/  FSETP.GT.AND P1, PT, |R5|.reuse, 152, PT ;  /* 0x431800000500780b */ /* 0x040fe40003f24200 */
[----:B------:R-:W-:Y:S01]  /*1a00*/  FSETP.GEU.AND P2, PT, R5, RZ, PT ;  /* 0x000000ff0500720b */ /* 0x000fe20003f4e000 */
[----:B------:R-:W-:-:S03]  /*1a10*/  FFMA R3, R12, R7, R3 ;  /* 0x000000070c037223 */ /* 0x000fc60000000003 */
[----:B------:R0:W2:Y:S01]  /*1a20*/  F2I.NTZ R9, R5 ;  /* 0x0000000500097305 */ /* 0x0000a20000203100 */
[----:B-1----:R-:W-:Y:S01]  /*1a30*/  FADD R4, R5, -R8 ;  /* 0x8000000805047221 */ /* 0x002fe20000000000 */
[----:B------:R-:W-:Y:S01]  /*1a40*/  FSETP.GT.AND P0, PT, R8, RZ, PT ;  /* 0x000000ff0800720b */ /* 0x000fe20003f04000 */
[----:B0-----:R-:W-:Y:S02]  /*1a50*/  FMUL R5, R6, UR4 ;  /* 0x0000000406057c20 */ /* 0x001fe40008400000 */
[----:B------:R-:W-:Y:S01]  /*1a60*/  FADD R3, R3, R4 ;  /* 0x0000000403037221 */ /* 0x000fe20000000000 */
[----:B------:R-:W-:Y:S02]  /*1a70*/  SEL R8, RZ, 0x83000000, P0 ;  /* 0x83000000ff087807 */ /* 0x000fe40000000000 */
[----:B------:R-:W-:Y:S01]  /*1a80*/  FSETP.NEU.AND P0, PT, R0, 1, PT ;  /* 0x3f8000000000780b */ /* 0x000fe20003f0d000 */
[----:B------:R-:W-:Y:S01]  /*1a90*/  FFMA R4, R3, R10, 0.0013391353422775864601 ;  /* 0x3aaf85ed03047423 */ /* 0x000fe2000000000a */
[----:B------:R-:W-:-:S02]  /*1aa0*/  IADD3 R11, PT, PT, R8, 0x7f000000, RZ ;  /* 0x7f000000080b7810 */ /* 0x000fc40007ffe0ff */
[----:B------:R-:W-:Y:S01]  /*1ab0*/  FSETP.EQ.OR P0, PT, R7, RZ, !P0 ;  /* 0x000000ff0700720b */ /* 0x000fe20004702400 */
[----:B------:R-:W-:Y:S01]  /*1ac0*/  FFMA R4, R3, R4, 0.0096188392490148544312 ;  /* 0x3c1d985603047423 */ /* 0x000fe20000000004 */
[----:B--2---:R-:W-:-:S03]  /*1ad0*/  LEA R9, R9, -R8, 0x17 ;  /* 0x8000000809097211 */ /* 0x004fc600078eb8ff */
[----:B------:R-:W-:-:S04]  /*1ae0*/  FFMA R4, R3, R4, 0.055503588169813156128 ;  /* 0x3d6357bb03047423 */ /* 0x000fc80000000004 */
[----:B------:R-:W-:-:S04]  /*1af0*/  FFMA R4, R3, R4, 0.24022644758224487305 ;  /* 0x3e75fdec03047423 */ /* 0x000fc80000000004 */
[----:B------:R-:W-:-:S04]  /*1b00*/  FFMA R4, R3, R4, 0.69314718246459960938 ;  /* 0x3f31721803047423 */ /* 0x000fc80000000004 */
[----:B------:R-:W-:-:S04]  /*1b10*/  FFMA R4, R3, R4, 1 ;  /* 0x3f80000003047423 */ /* 0x000fc80000000004 */
[----:B------:R-:W-:-:S04]  /*1b20*/  FMUL R4, R4, R11 ;  /* 0x0000000b04047220 */ /* 0x000fc80000400000 */
[----:B------:R-:W-:Y:S01]  /*1b30*/  FMUL R9, R4, R9 ;  /* 0x0000000904097220 */ /* 0x000fe20000400000 */
[----:B------:R-:W-:Y:S01]  /*1b40*/  @P1 FSEL R9, RZ, +INF , !P2 ;  /* 0x7f800000ff091808 */ /* 0x000fe20005000000 */
[----:B------:R-:W-:Y:S06]  /*1b50*/  @P0 BRA `(.L_x_290) ;  /* 0x00000000006c0947 */ /* 0x000fec0003800000 */
[----:B------:R-:W-:-:S04]  /*1b60*/  FSETP.NAN.AND P0, PT, |R7|, |R7|, PT ;  /* 0x400000070700720b */ /* 0x000fc80003f08200 */
[----:B------:R-:W-:-:S13]  /*1b70*/  FSETP.NUM.AND P0, PT, |R0|, |R0|, !P0 ;  /* 0x400000000000720b */ /* 0x000fda0004707200 */
[----:B------:R-:W-:Y:S01]  /*1b80*/  @!P0 FADD R2, R0, R7 ;  /* 0x0000000700028221 */ /* 0x000fe20000000000 */
[----:B------:R-:W-:Y:S06]  /*1b90*/  @!P0 BRA `(.L_x_290) ;  /* 0x00000000005c8947 */ /* 0x000fec0003800000 */
[----:B------:R-:W-:Y:S01]  /*1ba0*/  FMUL R4, R7, 0.5 ;  /* 0x3f00000007047820 */ /* 0x000fe20000400000 */
[----:B------:R-:W-:-:S04]  /*1bb0*/  FSETP.NEU.AND P0, PT, |R0|, +INF , PT ;  /* 0x7f8000000000780b */ /* 0x000fc80003f0d200 */
[----:B------:R-:W-:Y:S01]  /*1bc0*/  FSETP.NEU.AND P0, PT, R0, RZ, P0 ;  /* 0x000000ff0000720b */ /* 0x000fe2000070d000 */
[----:B------:R-:W0:Y:S03]  /*1bd0*/  FRND.TRUNC R4, R4 ;  /* 0x0000000400047307 */ /* 0x000e26000020d000 */
[----:B------:R-:W-:-:S09]  /*1be0*/  FSETP.GEU.OR P1, PT, R7, RZ, P0 ;  /* 0x000000ff0700720b */ /* 0x000fd2000072e400 */
[----:B------:R-:W-:Y:S01]  /*1bf0*/  @!P0 FADD R3, R0, R0 ;  /* 0x0000000000038221 */ /* 0x000fe20000000000 */
[----:B0-----:R-:W-:-:S04]  /*1c00*/  FADD R6, R4, R4 ;  /* 0x0000000404067221 */ /* 0x001fc80000000000 */
[----:B------:R-:W-:Y:S01]  /*1c10*/  @!P1 LOP3.LUT R3, R3, 0x7f800000, RZ, 0x3c, !PT ;  /* 0x7f80000003039812 */ /* 0x000fe200078e3cff */
[----:B------:R-:W-:-:S05]  /*1c20*/  FADD R6, -R6, R7 ;  /* 0x0000000706067221 */ /* 0x000fca0000000100 */
[----:B------:R-:W-:-:S13]  /*1c30*/  FSETP.NEU.AND P2, PT, |R6|, 1, !P0 ;  /* 0x3f8000000600780b */ /* 0x000fda000474d200 */
[----:B------:R-:W-:-:S05]  /*1c40*/  @P2 LOP3.LUT R3, R3, 0x7fffffff, RZ, 0xc0, !PT ;  /* 0x7fffffff03032812 */ /* 0x000fca00078ec0ff */
[----:B------:R-:W-:Y:S01]  /*1c50*/  @!P0 IMAD.MOV.U32 R2, RZ, RZ, R3 ;  /* 0x000000ffff028224 */ /* 0x000fe200078e0003 */
[----:B------:R-:W-:Y:S06]  /*1c60*/  @!P0 BRA `(.L_x_290) ;  /* 0x0000000000288947 */ /* 0x000fec0003800000 */
[----:B------:R-:W-:Y:S02]  /*1c70*/  FSETP.NEU.AND P0, PT, |R7|, +INF , PT ;  /* 0x7f8000000700780b */ /* 0x000fe40003f0d200 */
[----:B------:R-:W-:-:S13]  /*1c80*/  FSETP.EQ.AND P1, PT, R0, -1, PT ;  /* 0xbf8000000000780b */ /* 0x000fda0003f22000 */
[----:B------:R-:W-:Y:S05]  /*1c90*/  @!P0 BRA P1, `(.L_x_290) ;  /* 0x00000000001c8947 */ /* 0x000fea0000800000 */
[----:B------:R-:W-:Y:S02]  /*1ca0*/  FSETP.GEU.AND P1, PT, R0, RZ, PT ;  /* 0x000000ff0000720b */ /* 0x000fe40003f2e000 */
[----:B------:R-:W-:-:S11]  /*1cb0*/  MOV R2, R9 ;  /* 0x0000000900027202 */ /* 0x000fd60000000f00 */
[----:B------:R-:W0:Y:S01]  /*1cc0*/  @!P1 FRND.FLOOR R0, R7 ;  /* 0x0000000700009307 */ /* 0x000e220000205000 */
[----:B------:R-:W-:Y:S02]  /*1cd0*/  @!P1 FSETP.NEU.AND P2, PT, |R6|, 1, PT ;  /* 0x3f8000000600980b */ /* 0x000fe40003f4d200 */
[----:B0-----:R-:W-:Y:S02]  /*1ce0*/  @!P1 FSETP.NEU.AND P0, PT, R0, R7, PT ;  /* 0x000000070000920b */ /* 0x001fe40003f0d000 */
[----:B------:R-:W-:-:S04]  /*1cf0*/  @!P1 FSEL R0, R9, -R9, P2 ;  /* 0x8000000909009208 */ /* 0x000fc80001000000 */
[----:B------:R-:W-:-:S07]  /*1d00*/  @!P1 FSEL R2, R0, +QNAN , !P0 ;  /* 0x7fffffff00029808 */ /* 0x000fce0004000000 */
.L_x_290:
[----:B------:R-:W-:Y:S05]  /*1d10*/  BSYNC.RECONVERGENT B0 ;  /* 0x0000000000007941 */ /* 0x000fea0003800200 */
.L_x_289:
[----:B------:R-:W0:Y:S01]  /*1d20*/  MUFU.RCP R0, R7 ;  /* 0x0000000700007308 */ /* 0x000e220000001000 */
[----:B------:R-:W-:Y:S01]  /*1d30*/  FADD R2, R2, -1 ;  /* 0xbf80000002027421 */ /* 0x000fe20000000000 */
[----:B------:R-:W-:Y:S03]  /*1d40*/  BSSY.RECONVERGENT B2, `(.L_x_291) ;  /* 0x000000d000027945 */ /* 0x000fe60003800200 */
[----:B------:R-:W-:-:S04]  /*1d50*/  FMUL R5, R5, R2 ;  /* 0x0000000205057220 */ /* 0x000fc80000400000 */
        /* <DEDUP_REMOVED lines=10> */
[----:B------:R-:W-:Y:S05]  /*1e00*/  CALL.REL.NOINC `($__internal_10_$__cuda_sm3x_div_rn_noftz_f32_slowpath) ;  /* 0x0000000400a87944 */ /* 0x000fea0003c00000 */
.L_x_292:
[----:B------:R-:W-:Y:S05]  /*1e10*/  BSYNC.RECONVERGENT B2 ;  /* 0x0000000000027941 */ /* 0x000fea0003800200 */
.L_x_291:
[----:B------:R-:W0:Y:S01]  /*1e20*/  LDC.64 R2, c[0x0][0x390] ;  /* 0x0000e400ff027b82 */ /* 0x000e220000000a00 */
[----:B------:R-:W-:Y:S01]  /*1e30*/  FMNMX R5, RZ, R0, !PT ;  /* 0x00000000ff057209 */ /* 0x000fe20007800000 */
[----:B0-----:R-:W-:-:S05]  /*1e40*/  IMAD.WIDE R2, R23, 0x4, R2 ;  /* 0x0000000417027825 */ /* 0x001fca00078e0202 */
[----:B------:R-:W-:Y:S01]  /*1e50*/  STG.E desc[UR6][R2.64], R5 ;  /* 0x0000000502007986 */ /* 0x000fe2000c101906 */
[----:B------:R-:W-:Y:S05]  /*1e60*/  EXIT ;  /* 0x000000000000794d */ /* 0x000fea0003800000 */
        .weak           $__internal_8_$__cuda_sm20_div_rn_f64_full
        .type           $__internal_8_$__cuda_sm20_div_rn_f64_full,@function
        .size           $__internal_8_$__cuda_sm20_div_rn_f64_full,($__internal_9_$__cuda_sm20_sqrt_rn_f32_slowpath - $__internal_8_$__cuda_sm20_div_rn_f64_full)
$__internal_8_$__cuda_sm20_div_rn_f64_full:
[C---:B------:R-:W-:Y:S02]  /*1e70*/  FSETP.GEU.AND P0, PT, |R7|.reuse, 1.469367938527859385e-39, PT ;  /* 0x001000000700780b */ /* 0x040fe40003f0e200 */
[C---:B------:R-:W-:Y:S02]  /*1e80*/  LOP3.LUT R4, R7.reuse, 0x800fffff, RZ, 0xc0, !PT ;  /* 0x800fffff07047812 */ /* 0x040fe400078ec0ff */
[----:B------:R-:W-:Y:S02]  /*1e90*/  MOV R8, 0x1 ;  /* 0x0000000100087802 */ /* 0x000fe40000000f00 */
[----:B------:R-:W-:Y:S01]  /*1ea0*/  LOP3.LUT R5, R4, 0x3ff00000, RZ, 0xfc, !PT ;  /* 0x3ff0000004057812 */ /* 0x000fe200078efcff */
[----:B------:R-:W-:Y:S01]  /*1eb0*/  IMAD.MOV.U32 R4, RZ, RZ, R6 ;  /* 0x000000ffff047224 */ /* 0x000fe200078e0006 */
[----:B------:R-:W-:Y:S02]  /*1ec0*/  LOP3.LUT R16, R7, 0x7ff00000, RZ, 0xc0, !PT ;  /* 0x7ff0000007107812 */ /* 0x000fe400078ec0ff */
[----:B------:R-:W-:-:S02]  /*1ed0*/  MOV R12, 0x1ca00000 ;  /* 0x1ca00000000c7802 */ /* 0x000fc40000000f00 */
[----:B------:R-:W-:Y:S01]  /*1ee0*/  ISETP.LE.U32.AND P1, PT, R16, 0x40200000, PT ;  /* 0x402000001000780c */ /* 0x000fe20003f23070 */
[----:B------:R-:W-:Y:S01]  /*1ef0*/  @!P0 DMUL R4, R6, 8.98846567431157953865e+307 ;  /* 0x7fe0000006048828 */ /* 0x000fe20000000000 */
[----:B------:R-:W-:Y:S02]  /*1f00*/  MOV R19, 0x40200000 ;  /* 0x4020000000137802 */ /* 0x000fe40000000f00 */
[----:B------:R-:W-:Y:S02]  /*1f10*/  SEL R14, R12, 0x63400000, !P1 ;  /* 0x634000000c0e7807 */ /* 0x000fe40004800000 */
[----:B------:R-:W-:Y:S01]  /*1f20*/  MOV R18, R16 ;  /* 0x0000001000127202 */ /* 0x000fe20000000f00 */
        /* <DEDUP_REMOVED lines=11> */
[----:B------:R-:W-:Y:S01]  /*1fe0*/  LOP3.LUT R9, R14, 0x40000, RZ, 0xfc, !PT ;  /* 0x000400000e097812 */ /* 0x000fe200078efcff */
[----:B------:R-:W-:-:S06]  /*1ff0*/  IMAD.MOV.U32 R8, RZ, RZ, RZ ;  /* 0x000000ffff087224 */ /* 0x000fcc00078e00ff */
[----:B------:R-:W-:-:S08]  /*2000*/  DMUL R14, R10, R8 ;  /* 0x000000080a0e7228 */ /* 0x000fd00000000000 */
[----:B------:R-:W-:-:S08]  /*2010*/  DFMA R16, R14, -R4, R8 ;  /* 0x800000040e10722b */ /* 0x000fd00000000008 */
[----:B------:R-:W-:Y:S01]  /*2020*/  DFMA R10, R10, R16, R14 ;  /* 0x000000100a0a722b */ /* 0x000fe2000000000e */
[----:B------:R-:W-:Y:S10]  /*2030*/  @P0 BRA `(.L_x_293) ;  /* 0x0000000000740947 */ /* 0x000ff40003800000 */
[----:B------:R-:W-:Y:S02]  /*2040*/  LOP3.LUT R16, R7, 0x7ff00000, RZ, 0xc0, !PT ;  /* 0x7ff0000007107812 */ /* 0x000fe400078ec0ff */
[----:B------:R-:W-:Y:S02]  /*2050*/  MOV R14, 0x40200000 ;  /* 0x40200000000e7802 */ /* 0x000fe40000000f00 */
[----:B------:R-:W-:Y:S01]  /*2060*/  ISETP.LE.U32.AND P0, PT, R16, 0x40200000, PT ;  /* 0x402000001000780c */ /* 0x000fe20003f03070 */
[----:B------:R-:W-:Y:S02]  /*2070*/  IMAD.MOV R15, RZ, RZ, -R16 ;  /* 0x000000ffff0f7224 */ /* 0x000fe400078e0a10 */
[----:B------:R-:W-:-:S03]  /*2080*/  IMAD.MOV.U32 R16, RZ, RZ, RZ ;  /* 0x000000ffff107224 */ /* 0x000fc600078e00ff */
[----:B------:R-:W-:Y:S02]  /*2090*/  VIADDMNMX R14, R15, R14, 0xb9600000, !PT ;  /* 0xb96000000f0e7446 */ /* 0x000fe4000780010e */
[----:B------:R-:W-:Y:S02]  /*20a0*/  SEL R15, R12, 0x63400000, !P0 ;  /* 0x634000000c0f7807 */ /* 0x000fe40004000000 */
[----:B------:R-:W-:-:S04]  /*20b0*/  VIMNMX R12, PT, PT, R14, 0x46a00000, PT ;  /* 0x46a000000e0c7848 */ /* 0x000fc80003fe0100 */
        /* <DEDUP_REMOVED lines=11> */
[----:B------:R-:W-:Y:S01]  /*2170*/  IADD3 R5, PT, PT, -R12, RZ, RZ ;  /* 0x000000ff0c057210 */ /* 0x000fe20007ffe1ff */
[----:B------:R-:W-:-:S06]  /*2180*/  IMAD.MOV.U32 R4, RZ, RZ, RZ ;  /* 0x000000ffff047224 */ /* 0x000fcc00078e00ff */
        /* <DEDUP_REMOVED lines=8> */
.L_x_293:
        /* <DEDUP_REMOVED lines=10> */
[----:B------:R-:W-:Y:S01]  /*22b0*/  @P0 LOP3.LUT R4, R15, 0x7ff00000, RZ, 0xfc, !PT ;  /* 0x7ff000000f040812 */ /* 0x000fe200078efcff */
[----:B------:R-:W-:Y:S01]  /*22c0*/  @!P0 IMAD.MOV.U32 R14, RZ, RZ, RZ ;  /* 0x000000ffff0e8224 */ /* 0x000fe200078e00ff */
[----:B------:R-:W-:Y:S02]  /*22d0*/  @P0 MOV R14, RZ ;  /* 0x000000ff000e0202 */ /* 0x000fe40000000f00 */
[----:B------:R-:W-:Y:S01]  /*22e0*/  @P0 MOV R15, R4 ;  /* 0x00000004000f0202 */ /* 0x000fe20000000f00 */
[----:B------:R-:W-:Y:S06]  /*22f0*/  BRA `(.L_x_294) ;  /* 0x0000000000087947 */ /* 0x000fec0003800000 */
.L_x_295:
[----:B------:R-:W-:Y:S02]  /*2300*/  LOP3.LUT R15, R7, 0x80000, RZ, 0xfc, !PT ;  /* 0x00080000070f7812 */ /* 0x000fe400078efcff */
[----:B------:R-:W-:-:S07]  /*2310*/  MOV R14, R6 ;  /* 0x00000006000e7202 */ /* 0x000fce0000000f00 */
.L_x_294:
[----:B------:R-:W-:Y:S01]  /*2320*/  IMAD.MOV.U32 R4, RZ, RZ, R0 ;  /* 0x000000ffff047224 */ /* 0x000fe200078e0000 */
[----:B------:R-:W-:-:S04]  /*2330*/  MOV R5, 0x0 ;  /* 0x0000000000057802 */ /* 0x000fc80000000f00 */
[----:B------:R-:W-:Y:S05]  /*2340*/  RET.REL.NODEC R4 `(_Z23k_density_pressure_cellPK6float2PfS2_PKiS4_ifffffiif) ;  /* 0xffffffdc042c7950 */ /* 0x000fea0003c3ffff */
        .weak           $__internal_9_$__cuda_sm20_sqrt_rn_f32_slowpath
        .type           $__internal_9_$__cuda_sm20_sqrt_rn_f32_slowpath,@function
        .size           $__internal_9_$__cuda_sm20_sqrt_rn_f32_slowpath,($__internal_10_$__cuda_sm3x_div_rn_noftz_f32_slowpath - $__internal_9_$__cuda_sm20_sqrt_rn_f32_slowpath)
$__internal_9_$__cuda_sm20_sqrt_rn_f32_slowpath:
        /* <DEDUP_REMOVED lines=11> */
[----:B------:R-:W-:-:S03]  /*2400*/  @!P1 IMAD.MOV.U32 R26, RZ, RZ, R5 ;  /* 0x000000ffff1a9224 */ /* 0x000fc600078e0005 */
[----:B------:R-:W0:Y:S02]  /*2410*/  @P1 MUFU.RSQ R20, R25 ;  /* 0x0000001900141308 */ /* 0x000e240000001400 */
[----:B0-----:R-:W-:Y:S01]  /*2420*/  @P1 FMUL.FTZ R24, R25, R20 ;  /* 0x0000001419181220 */ /* 0x001fe20000410000 */
[----:B------:R-:W-:-:S03]  /*2430*/  @P1 FMUL.FTZ R20, R20, 0.5 ;  /* 0x3f00000014141820 */ /* 0x000fc60000410000 */
[----:B------:R-:W-:-:S04]  /*2440*/  @P1 FADD.FTZ R21, -R24, -RZ ;  /* 0x800000ff18151221 */ /* 0x000fc80000010100 */
[----:B------:R-:W-:-:S04]  /*2450*/  @P1 FFMA R21, R24, R21, R25 ;  /* 0x0000001518151223 */ /* 0x000fc80000000019 */
[----:B------:R-:W-:-:S04]  /*2460*/  @P1 FFMA R20, R21, R20, R24 ;  /* 0x0000001415141223 */ /* 0x000fc80000000018 */
[----:B------:R-:W-:-:S07]  /*2470*/  @P1 FMUL.FTZ R26, R20, 2.3283064365386962891e-10 ;  /* 0x2f800000141a1820 */ /* 0x000fce0000410000 */
.L_x_296:
[----:B------:R-:W-:Y:S01]  /*2480*/  HFMA2 R21, -RZ, RZ, 0, 0 ;  /* 0x00000000ff157431 */ /* 0x000fe200000001ff */
[----:B------:R-:W-:-:S04]  /*2490*/  MOV R20, R0 ;  /* 0x0000000000147202 */ /* 0x000fc80000000f00 */
[----:B------:R-:W-:Y:S05]  /*24a0*/  RET.REL.NODEC R20 `(_Z23k_density_pressure_cellPK6float2PfS2_PKiS4_ifffffiif) ;  /* 0xffffffd814d47950 */ /* 0x000fea0003c3ffff */
        .weak           $__internal_10_$__cuda_sm3x_div_rn_noftz_f32_slowpath
        .type           $__internal_10_$__cuda_sm3x_div_rn_noftz_f32_slowpath,@function
        .size           $__internal_10_$__cuda_sm3x_div_rn_noftz_f32_slowpath,(.L_x_336 - $__internal_10_$__cuda_sm3x_div_rn_noftz_f32_slowpath)
$__internal_10_$__cuda_sm3x_div_rn_noftz_f32_slowpath:
[----:B------:R-:W-:Y:S01]  /*24b0*/  SHF.R.U32.HI R21, RZ, 0x17, R0 ;  /* 0x00000017ff157819 */ /* 0x000fe20000011600 */
[----:B------:R-:W-:Y:S01]  /*24c0*/  BSSY.RECONVERGENT B0, `(.L_x_297) ;  /* 0x0000063000007945 */ /* 0x000fe20003800200 */
[----:B------:R-:W-:Y:S02]  /*24d0*/  SHF.R.U32.HI R26, RZ, 0x17, R5 ;  /* 0x00000017ff1a7819 */ /* 0x000fe40000011605 */
[----:B------:R-:W-:Y:S02]  /*24e0*/  LOP3.LUT R21, R21, 0xff, RZ, 0xc0, !PT ;  /* 0x000000ff15157812 */ /* 0x000fe400078ec0ff */
[----:B------:R-:W-:Y:S02]  /*24f0*/  LOP3.LUT R26, R26, 0xff, RZ, 0xc0, !PT ;  /* 0x000000ff1a1a7812 */ /* 0x000fe400078ec0ff */
[----:B------:R-:W-:-:S03]  /*2500*/  IADD3 R25, PT, PT, R21, -0x1, RZ ;  /* 0xffffffff15197810 */ /* 0x000fc60007ffe0ff */
[----:B------:R-:W-:Y:S01]  /*2510*/  VIADD R27, R26, 0xffffffff ;  /* 0xffffffff1a1b7836 */ /* 0x000fe20000000000 */
        /* <DEDUP_REMOVED lines=25> */
[----:B------:R-:W-:-:S04]  /*26b0*/  @!P2 FFMA R0, R0, 1.84467440737095516160e+19, RZ ;  /* 0x5f8000000000a823 */ /* 0x000fc800000000ff */
[----:B------:R-:W-:-:S07]  /*26c0*/  @!P2 VIADD R20, R20, 0x40 ;  /* 0x000000401414a836 */ /* 0x000fce0000000000 */
.L_x_298:
[----:B------:R-:W-:Y:S01]  /*26d0*/  LEA R27, R21, 0xc0800000, 0x17 ;  /* 0xc0800000151b7811 */ /* 0x000fe200078eb8ff */
[----:B------:R-:W-:Y:S01]  /*26e0*/  BSSY.RECONVERGENT B1, `(.L_x_303) ;  /* 0x0000036000017945 */ /* 0x000fe20003800200 */
[----:B------:R-:W-:Y:S02]  /*26f0*/  IADD3 R26, PT, PT, R26, -0x7f, RZ ;  /* 0xffffff811a1a7810 */ /* 0x000fe40007ffe0ff */
[----:B------:R-:W-:-:S03]  /*2700*/  IADD3 R27, PT, PT, -R27, R0, RZ ;  /* 0x000000001b1b7210 */ /* 0x000fc60007ffe1ff */
[C---:B------:R-:W-:Y:S01]  /*2710*/  IMAD R5, R26.reuse, -0x800000, R5 ;  /* 0xff8000001a057824 */ /* 0x040fe200078e0205 */
[----:B------:R0:W1:Y:S01]  /*2720*/  MUFU.RCP R0, R27 ;  /* 0x0000001b00007308 */ /* 0x0000620000001000 */
[----:B------:R-:W-:-:S04]  /*2730*/  IADD3 R26, PT, PT, R26, 0x7f, -R21 ;  /* 0x0000007f1a1a7810 */ /* 0x000fc80007ffe815 */
[----:B------:R-:W-:Y:S01]  /*2740*/  IADD3 R26, PT, PT, R26, R20, RZ ;  /* 0x000000141a1a7210 */ /* 0x000fe20007ffe0ff */
[----:B0-----:R-:W-:-:S04]  /*2750*/  FADD.FTZ R27, -R27, -RZ ;  /* 0x800000ff1b1b7221 */ /* 0x001fc80000010100 */
        /* <DEDUP_REMOVED lines=9> */
[----:B------:R-:W-:-:S05]  /*27f0*/  IMAD.IADD R20, R27, 0x1, R26 ;  /* 0x000000011b147824 */ /* 0x000fca00078e021a */
        /* <DEDUP_REMOVED lines=13> */
[----:B------:R-:W-:Y:S02]  /*28d0*/  IADD3 R21, PT, PT, R20, 0x20, RZ ;  /* 0x0000002014157810 */ /* 0x000fe40007ffe0ff */
[----:B------:R-:W-:Y:S02]  /*28e0*/  LOP3.LUT R26, R26, 0x7fffff, RZ, 0xc0, !PT ;  /* 0x007fffff1a1a7812 */ /* 0x000fe400078ec0ff */
[----:B------:R-:W-:Y:S02]  /*28f0*/  ISETP.NE.AND P3, PT, R20, RZ, PT ;  /* 0x000000ff1400720c */ /* 0x000fe40003f65270 */
        /* <DEDUP_REMOVED lines=12> */
[----:B------:R-:W-:-:S05]  /*29c0*/  LOP3.LUT R21, R0, R21, RZ, 0xc0, !PT ;  /* 0x0000001500157212 */ /* 0x000fca00078ec0ff */
[----:B------:R-:W-:-:S05]  /*29d0*/  IMAD.IADD R20, R20, 0x1, R21 ;  /* 0x0000000114147824 */ /* 0x000fca00078e0215 */
[----:B------:R-:W-:Y:S01]  /*29e0*/  LOP3.LUT R5, R20, R5, RZ, 0xfc, !PT ;  /* 0x0000000514057212 */ /* 0x000fe200078efcff */
[----:B------:R-:W-:Y:S06]  /*29f0*/  BRA `(.L_x_306) ;  /* 0x0000000000107947 */ /* 0x000fec0003800000 */
.L_x_305:
[----:B------:R-:W-:-:S04]  /*2a00*/  LOP3.LUT R5, R5, 0x80000000, RZ, 0xc0, !PT ;  /* 0x8000000005057812 */ /* 0x000fc800078ec0ff */
[----:B------:R-:W-:Y:S01]  /*2a10*/  LOP3.LUT R5, R5, 0x7f800000, RZ, 0xfc, !PT ;  /* 0x7f80000005057812 */ /* 0x000fe200078efcff */
[----:B------:R-:W-:Y:S06]  /*2a20*/  BRA `(.L_x_306) ;  /* 0x0000000000047947 */ /* 0x000fec0003800000 */
.L_x_304:
[----:B------:R-:W-:-:S07]  /*2a30*/  LEA R5, R26, R5, 0x17 ;  /* 0x000000051a057211 */ /* 0x000fce00078eb8ff */
.L_x_306:
[----:B------:R-:W-:Y:S05]  /*2a40*/  BSYNC.RECONVERGENT B1 ;  /* 0x0000000000017941 */ /* 0x000fea0003800200 */
.L_x_303:
[----:B------:R-:W-:Y:S01]  /*2a50*/  MOV R0, R5 ;  /* 0x0000000500007202 */ /* 0x000fe20000000f00 */
[----:B------:R-:W-:Y:S06]  /*2a60*/  BRA `(.L_x_307) ;  /* 0x0000000000207947 */ /* 0x000fec0003800000 */
.L_x_302:
[----:B------:R-:W-:-:S04]  /*2a70*/  LOP3.LUT R0, R0, 0x80000000, R5, 0x48, !PT ;  /* 0x8000000000007812 */ /* 0x000fc800078e4805 */
[----:B------:R-:W-:Y:S01]  /*2a80*/  LOP3.LUT R0, R0, 0x7f800000, RZ, 0xfc, !PT ;  /* 0x7f80000000007812 */ /* 0x000fe200078efcff */
[----:B------:R-:W-:Y:S06]  /*2a90*/  BRA `(.L_x_307) ;  /* 0x0000000000147947 */ /* 0x000fec0003800000 */
.L_x_301:
[----:B------:R-:W-:Y:S01]  /*2aa0*/  LOP3.LUT R0, R0, 0x80000000, R5, 0x48, !PT ;  /* 0x8000000000007812 */ /* 0x000fe200078e4805 */
[----:B------:R-:W-:Y:S06]  /*2ab0*/  BRA `(.L_x_307) ;  /* 0x00000000000c7947 */ /* 0x000fec0003800000 */
.L_x_300:
[----:B------:R-:W0:Y:S01]  /*2ac0*/  MUFU.RSQ R0, -QNAN ;  /* 0xffc0000000007908 */ /* 0x000e220000001400 */
[----:B------:R-:W-:Y:S05]  /*2ad0*/  BRA `(.L_x_307) ;  /* 0x0000000000047947 */ /* 0x000fea0003800000 */
.L_x_299:
[----:B------:R-:W-:-:S07]  /*2ae0*/  FADD.FTZ R0, R5, R0 ;  /* 0x0000000005007221 */ /* 0x000fce0000010000 */
.L_x_307:
[----:B------:R-:W-:Y:S05]  /*2af0*/  BSYNC.RECONVERGENT B0 ;  /* 0x0000000000007941 */ /* 0x000fea0003800200 */
.L_x_297:
[----:B------:R-:W-:-:S04]  /*2b00*/  HFMA2 R25, -RZ, RZ, 0, 0 ;  /* 0x00000000ff197431 */ /* 0x000fc800000001ff */
[----:B0-----:R-:W-:Y:S05]  /*2b10*/  RET.REL.NODEC R24 `(_Z23k_density_pressure_cellPK6float2PfS2_PKiS4_ifffffiif) ;  /* 0xffffffd418387950 */ /* 0x001fea0003c3ffff */
.L_x_308:
        /* <DEDUP_REMOVED lines=14> */
.L_x_336:


//--------------------- .text._Z13k_build_cellsPK6float2iPiS2_iif --------------------------
	.section	.text._Z13k_build_cellsPK6float2iPiS2_iif,"ax",@progbits
	.align	128
        .global         _Z13k_build_cellsPK6float2iPiS2_iif
        .type           _Z13k_build_cellsPK6float2iPiS2_iif,@function
        .size           _Z13k_build_cellsPK6float2iPiS2_iif,(.L_x_337 - _Z13k_build_cellsPK6float2iPiS2_iif)
        .other          _Z13k_build_cellsPK6float2iPiS2_iif,@"STO_CUDA_ENTRY STV_DEFAULT"
_Z13k_build_cellsPK6float2iPiS2_iif:
.text._Z13k_build_cellsPK6float2iPiS2_iif:
        /* <DEDUP_REMOVED lines=13> */
[----:B------:R-:W0:Y:S01]  /*00d0*/  LDC R0, c[0x0][0x3a8] ;  /* 0x0000ea00ff007b82 */ /* 0x000e220000000800 */
[----:B--2---:R-:W1:Y:S01]  /*00e0*/  MUFU.RCP R5, R9 ;  /* 0x0000000900057308 */ /* 0x004e620000001000 */
[----:B------:R-:W-:Y:S01]  /*00f0*/  BSSY.RECONVERGENT B0, `(.L_x_309) ;  /* 0x000000b000007945 */ /* 0x000fe20003800200 */
[----:B-1----:R-:W-:-:S04]  /*0100*/  FFMA R6, R5, -R9, 1 ;  /* 0x3f80000005067423 */ /* 0x002fc80000000809 */
[----:B------:R-:W-:Y:S02]  /*0110*/  FFMA R5, R5, R6, R5 ;  /* 0x0000000605057223 */ /* 0x000fe40000000005 */
[----:B---3--:R-:W1:Y:S02]  /*0120*/  FCHK P0, R2, R9 ;  /* 0x0000000902007302 */ /* 0x008e640000000000 */
[----:B------:R-:W-:-:S04]  /*0130*/  FFMA R6, R2, R5, RZ ;  /* 0x0000000502067223 */ /* 0x000fc800000000ff */
[----:B------:R-:W-:-:S04]  /*0140*/  FFMA R7, R6, -R9, R2 ;  /* 0x8000000906077223 */ /* 0x000fc80000000002 */
[----:B------:R-:W-:Y:S01]  /*0150*/  FFMA R6, R5, R7, R6 ;  /* 0x0000000705067223 */ /* 0x000fe20000000006 */
[----:B01----:R-:W-:Y:S06]  /*0160*/  @!P0 BRA `(.L_x_310) ;  /* 0x00000000000c8947 */ /* 0x003fec0003800000 */
[----:B------:R-:W-:-:S07]  /*0170*/  MOV R6, 0x190 ;  /* 0x0000019000067802 */ /* 0x000fce0000000f00 */
[----:B------:R-:W-:Y:S05]  /*0180*/  CALL.REL.NOINC `($__internal_11_$__cuda_sm3x_div_rn_noftz_f32_slowpath) ;  /* 0x00000000008c7944 */ /* 0x000fea0003c00000 */
[----:B------:R-:W-:-:S07]  /*0190*/  IMAD.MOV.U32 R6, RZ, RZ, R2 ;  /* 0x000000ffff067224 */ /* 0x000fce00078e0002 */
.L_x_310:
[----:B------:R-:W-:Y:S05]  /*01a0*/  BSYNC.RECONVERGENT B0 ;  /* 0x0000000000007941 */ /* 0x000fea0003800200 */
.L_x_309:
        /* <DEDUP_REMOVED lines=15> */
[----:B------:R-:W-:Y:S01]  /*02a0*/  IMAD.MOV.U32 R2, RZ, RZ, R3 ;  /* 0x000000ffff027224 */ /* 0x000fe200078e0003 */
[----:B------:R-:W-:-:S07]  /*02b0*/  MOV R6, 0x2d0 ;  /* 0x000002d000067802 */ /* 0x000fce0000000f00 */
[----:B------:R-:W-:Y:S05]  /*02c0*/  CALL.REL.NOINC `($__internal_11_$__cuda_sm3x_div_rn_noftz_f32_slowpath) ;  /* 0x00000000003c7944 */ /* 0x000fea0003c00000 */
[----:B------:R-:W-:-:S07]  /*02d0*/  IMAD.MOV.U32 R8, RZ, RZ, R2 ;  /* 0x000000ffff087224 */ /* 0x000fce00078e0002 */
.L_x_312:
[----:B------:R-:W-:Y:S05]  /*02e0*/  BSYNC.RECONVERGENT B0 ;  /* 0x0000000000007941 */ /* 0x000fea0003800200 */
.L_x_311:
[----:B------:R-:W0:Y:S01]  /*02f0*/  LDC.64 R6, c[0x0][0x3a0] ;  /* 0x0000e800ff067b82 */ /* 0x000e220000000a00 */
[----:B------:R-:W1:Y:S07]  /*0300*/  F2I.FLOOR.NTZ R8, R8 ;  /* 0x0000000800087305 */ /* 0x000e6e0000207100 */
[----:B------:R-:W2:Y:S01]  /*0310*/  LDC.64 R2, c[0x0][0x390] ;  /* 0x0000e400ff027b82 */ /* 0x000ea20000000a00 */
[----:B-1----:R-:W-:-:S04]  /*0320*/  VIMNMX R0, PT, PT, RZ, R8, !PT ;  /* 0x00000008ff007248 */ /* 0x002fc80007fe0100 */
[----:B0-----:R-:W-:-:S13]  /*0330*/  ISETP.GE.AND P0, PT, R0, R7, PT ;  /* 0x000000070000720c */ /* 0x001fda0003f06270 */
[----:B------:R-:W-:-:S04]  /*0340*/  @P0 VIADD R0, R7, 0xffffffff ;  /* 0xffffffff07000836 */ /* 0x000fc80000000000 */
[----:B------:R-:W-:Y:S02]  /*0350*/  IMAD R5, R0, R6, R5 ;  /* 0x0000000600057224 */ /* 0x000fe400078e0205 */
[----:B------:R-:W0:Y:S02]  /*0360*/  LDC.64 R6, c[0x0][0x398] ;  /* 0x0000e600ff067b82 */ /* 0x000e240000000a00 */
[----:B--2---:R-:W-:-:S06]  /*0370*/  IMAD.WIDE R2, R5, 0x4, R2 ;  /* 0x0000000405027825 */ /* 0x004fcc00078e0202 */
[----:B------:R-:W2:Y:S01]  /*0380*/  ATOMG.E.EXCH.STRONG.GPU PT, R3, desc[UR4][R2.64], R4 ;  /* 0x80000004020379a8 */ /* 0x000ea2000c1ef104 */
[----:B0-----:R-:W-:-:S05]  /*0390*/  IMAD.WIDE R6, R4, 0x4, R6 ;  /* 0x0000000404067825 */ /* 0x001fca00078e0206 */
[----:B--2---:R-:W-:Y:S01]  /*03a0*/  STG.E desc[UR4][R6.64], R3 ;  /* 0x0000000306007986 */ /* 0x004fe2000c101904 */
[----:B------:R-:W-:Y:S05]  /*03b0*/  EXIT ;  /* 0x000000000000794d */ /* 0x000fea0003800000 */
        .weak           $__internal_11_$__cuda_sm3x_div_rn_noftz_f32_slowpath
        .type           $__internal_11_$__cuda_sm3x_div_rn_noftz_f32_slowpath,@function
        .size           $__internal_11_$__cuda_sm3x_div_rn_noftz_f32_slowpath,(.L_x_337 - $__internal_11_$__cuda_sm3x_div_rn_noftz_f32_slowpath)
$__internal_11_$__cuda_sm3x_div_rn_noftz_f32_slowpath:
[----:B------:R-:W-:Y:S01]  /*03c0*/  SHF.R.U32.HI R8, RZ, 0x17, R0 ;  /* 0x00000017ff087819 */ /* 0x000fe20000011600 */
[----:B------:R-:W-:Y:S01]  /*03d0*/  BSSY.RECONVERGENT B1, `(.L_x_313) ;  /* 0x0000063000017945 */ /* 0x000fe20003800200 */
[----:B------:R-:W-:Y:S02]  /*03e0*/  SHF.R.U32.HI R7, RZ, 0x17, R2 ;  /* 0x00000017ff077819 */ /* 0x000fe40000011602 */
[----:B------:R-:W-:Y:S02]  /*03f0*/  LOP3.LUT R8, R8, 0xff, RZ, 0xc0, !PT ;  /* 0x000000ff08087812 */ /* 0x000fe400078ec0ff */
[----:B------:R-:W-:Y:S01]  /*0400*/  LOP3.LUT R12, R7, 0xff, RZ, 0xc0, !PT ;  /* 0x000000ff070c7812 */ /* 0x000fe200078ec0ff */
[----:B------:R-:W-:Y:S02]  /*0410*/  IMAD.MOV.U32 R7, RZ, RZ, R0 ;  /* 0x000000ffff077224 */ /* 0x000fe400078e0000 */
        /* <DEDUP_REMOVED lines=29> */
.L_x_314:
[----:B------:R-:W-:Y:S01]  /*05f0*/  LEA R10, R8, 0xc0800000, 0x17 ;  /* 0xc0800000080a7811 */ /* 0x000fe200078eb8ff */
[----:B------:R-:W-:Y:S04]  /*0600*/  BSSY.RECONVERGENT B2, `(.L_x_319) ;  /* 0x0000036000027945 */ /* 0x000fe80003800200 */
[----:B------:R-:W-:Y:S02]  /*0610*/  IMAD.IADD R10, R7, 0x1, -R10 ;  /* 0x00000001070a7824 */ /* 0x000fe400078e0a0a */
[----:B------:R-:W-:Y:S02]  /*0620*/  VIADD R7, R12, 0xffffff81 ;  /* 0xffffff810c077836 */ /* 0x000fe40000000000 */
[----:B------:R-:W0:Y:S01]  /*0630*/  MUFU.RCP R11, R10 ;  /* 0x0000000a000b7308 */ /* 0x000e220000001000 */
[----:B------:R-:W-:Y:S01]  /*0640*/  FADD.FTZ R13, -R10, -RZ ;  /* 0x800000ff0a0d7221 */ /* 0x000fe20000010100 */
[C---:B------:R-:W-:Y:S01]  /*0650*/  IMAD R2, R7.reuse, -0x800000, R2 ;  /* 0xff80000007027824 */ /* 0x040fe200078e0202 */
[----:B------:R-:W-:-:S05]  /*0660*/  IADD3 R8, PT, PT, R7, 0x7f, -R8 ;  /* 0x0000007f07087810 */ /* 0x000fca0007ffe808 */
[----:B------:R-:W-:Y:S02]  /*0670*/  IMAD.IADD R8, R8, 0x1, R9 ;  /* 0x0000000108087824 */ /* 0x000fe400078e0209 */
        /* <DEDUP_REMOVED lines=21> */
[C---:B------:R-:W-:Y:S02]  /*07d0*/  VIADD R10, R13.reuse, 0x20 ;  /* 0x000000200d0a7836 */ /* 0x040fe40000000000 */
[CCC-:B------:R-:W-:Y:S01]  /*07e0*/  FFMA.RM R8, R14.reuse, R12.reuse, R11.reuse ;  /* 0x0000000c0e087223 */ /* 0x1c0fe2000000400b */
[----:B------:R-:W-:Y:S02]  /*07f0*/  ISETP.NE.AND P2, PT, R13, RZ, PT ;  /* 0x000000ff0d00720c */ /* 0x000fe40003f45270 */
[----:B------:R-:W-:Y:S01]  /*0800*/  LOP3.LUT R9, R7, 0x7fffff, RZ, 0xc0, !PT ;  /* 0x007fffff07097812 */ /* 0x000fe200078ec0ff */
[----:B------:R-:W-:Y:S01]  /*0810*/  FFMA.RP R7, R14, R12, R11 ;  /* 0x0000000c0e077223 */ /* 0x000fe2000000800b */
[----:B------:R-:W-:Y:S01]  /*0820*/  IMAD.MOV R11, RZ, RZ, -R13 ;  /* 0x000000ffff0b7224 */ /* 0x000fe200078e0a0d */
[----:B------:R-:W-:Y:S02]  /*0830*/  ISETP.NE.AND P1, PT, R13, RZ, PT ;  /* 0x000000ff0d00720c */ /* 0x000fe40003f25270 */
        /* <DEDUP_REMOVED lines=14> */
.L_x_321:
[----:B------:R-:W-:-:S04]  /*0920*/  LOP3.LUT R2, R2, 0x80000000, RZ, 0xc0, !PT ;  /* 0x8000000002027812 */ /* 0x000fc800078ec0ff */
[----:B------:R-:W-:Y:S01]  /*0930*/  LOP3.LUT R2, R2, 0x7f800000, RZ, 0xfc, !PT ;  /* 0x7f80000002027812 */ /* 0x000fe200078efcff */
[----:B------:R-:W-:Y:S06]  /*0940*/  BRA `(.L_x_322) ;  /* 0x0000000000047947 */ /* 0x000fec0003800000 */
.L_x_320:
[----:B------:R-:W-:-:S07]  /*0950*/  IMAD R2, R8, 0x800000, R2 ;  /* 0x0080000008027824 */ /* 0x000fce00078e0202 */
.L_x_322:
[----:B------:R-:W-:Y:S05]  /*0960*/  BSYNC.RECONVERGENT B2 ;  /* 0x0000000000027941 */ /* 0x000fea0003800200 */
.L_x_319:
[----:B------:R-:W-:Y:S05]  /*0970*/  BRA `(.L_x_323) ;  /* 0x0000000000207947 */ /* 0x000fea0003800000 */
.L_x_318:
[----:B------:R-:W-:-:S04]  /*0980*/  LOP3.LUT R2, R7, 0x80000000, R2, 0x48, !PT ;  /* 0x8000000007027812 */ /* 0x000fc800078e4802 */
[----:B------:R-:W-:Y:S01]  /*0990*/  LOP3.LUT R2, R2, 0x7f800000, RZ, 0xfc, !PT ;  /* 0x7f80000002027812 */ /* 0x000fe200078efcff */
[----:B------:R-:W-:Y:S06]  /*09a0*/  BRA `(.L_x_323) ;  /* 0x0000000000147947 */ /* 0x000fec0003800000 */
.L_x_317:
[----:B------:R-:W-:Y:S01]  /*09b0*/  LOP3.LUT R2, R7, 0x80000000, R2, 0x48, !PT ;  /* 0x8000000007027812 */ /* 0x000fe200078e4802 */
[----:B------:R-:W-:Y:S06]  /*09c0*/  BRA `(.L_x_323) ;  /* 0x00000000000c7947 */ /* 0x000fec0003800000 */
.L_x_316:
[----:B------:R-:W0:Y:S01]  /*09d0*/  MUFU.RSQ R2, -QNAN ;  /* 0xffc0000000027908 */ /* 0x000e220000001400 */
[----:B------:R-:W-:Y:S05]  /*09e0*/  BRA `(.L_x_323) ;  /* 0x0000000000047947 */ /* 0x000fea0003800000 */
.L_x_315:
[----:B------:R-:W-:-:S07]  /*09f0*/  FADD.FTZ R2, R2, R0 ;  /* 0x0000000002027221 */ /* 0x000fce0000010000 */
.L_x_323:
[----:B------:R-:W-:Y:S05]  /*0a00*/  BSYNC.RECONVERGENT B1 ;  /* 0x0000000000017941 */ /* 0x000fea0003800200 */
.L_x_313:
[----:B------:R-:W-:-:S04]  /*0a10*/  IMAD.MOV.U32 R7, RZ, RZ, 0x0 ;  /* 0x00000000ff077424 */ /* 0x000fc800078e00ff */
[----:B0-----:R-:W-:Y:S05]  /*0a20*/  RET.REL.NODEC R6 `(_Z13k_build_cellsPK6float2iPiS2_iif) ;  /* 0xfffffff406747950 */ /* 0x001fea0003c3ffff */
.L_x_324:
        /* <DEDUP_REMOVED lines=13> */
.L_x_337:


//--------------------- .text._Z13k_clear_headsPii --------------------------
	.section	.text._Z13k_clear_headsPii,"ax",@progbits
	.align	128
        .global         _Z13k_clear_headsPii
        .type           _Z13k_clear_headsPii,@function
        .size           _Z13k_clear_headsPii,(.L_x_347 - _Z13k_clear_headsPii)
        .other          _Z13k_clear_headsPii,@"STO_CUDA_ENTRY STV_DEFAULT"
_Z13k_clear_headsPii:
.text._Z13k_clear_headsPii:
        /* <DEDUP_REMOVED lines=10> */
[----:B------:R-:W-:Y:S01]  /*00a0*/  MOV R7, 0xffffffff ;  /* 0xffffffff00077802 */ /* 0x000fe20000000f00 */
[----:B0-----:R-:W-:-:S05]  /*00b0*/  IMAD.WIDE R2, R5, 0x4, R2 ;  /* 0x0000000405027825 */ /* 0x001fca00078e0202 */
[----:B-1----:R-:W-:Y:S01]  /*00c0*/  STG.E desc[UR4][R2.64], R7 ;  /* 0x0000000702007986 */ /* 0x002fe2000c101904 */
[----:B------:R-:W-:Y:S05]  /*00d0*/  EXIT ;  /* 0x000000000000794d */ /* 0x000fea0003800000 */
.L_x_325:
        /* <DEDUP_REMOVED lines=10> */
.L_x_347:


//--------------------- .nv.shared.reserved.0     --------------------------
	.section	.nv.shared.reserved.0,"aw",@nobits
	.weak		__nv_reservedSMEM_offset_0_alias
	.size		__nv_reservedSMEM_offset_0_alias, 0, 64
	.other		__nv_reservedSMEM_offset_0_alias,@"STO_CUDA_RESERVED_SHARED STV_DEFAULT"
__nv_reservedSMEM_offset_0_alias:
	.zero		0
	.zero		64


//--------------------- .nv.constant0._Z6k_rainP6float2S0_iifffj --------------------------
	.section	.nv.constant0._Z6k_rainP6float2S0_iifffj,"a",@progbits
	.sectionflags	@""
	.align	4
.nv.constant0._Z6k_rainP6float2S0_iifffj:
	.zero		936


//--------------------- .nv.constant0._Z11k_rasterizePK6float2iPiiiff --------------------------
	.section	.nv.constant0._Z11k_rasterizePK6float2iPiiiff,"a",@progbits
	.sectionflags	@""
	.align	4
.nv.constant0._Z11k_rasterizePK6float2iPiiiff:
	.zero		936


//--------------------- .nv.constant0._Z12k_clear_gridPii --------------------------
	.section	.nv.constant0._Z12k_clear_gridPii,"a",@progbits
	.sectionflags	@""
	.align	4
.nv.constant0._Z12k_clear_gridPii:
	.zero		908


//--------------------- .nv.constant0._Z11k_integrateP6float2S0_PKS_ifff --------------------------
	.section	.nv.constant0._Z11k_integrateP6float2S0_PKS_ifff,"a",@progbits
	.sectionflags	@""
	.align	4
.nv.constant0._Z11k_integrateP6float2S0_PKS_ifff:
	.zero		936


//--------------------- .nv.constant0._Z12k_apply_xsphP6float2PKS_i --------------------------
	.section	.nv.constant0._Z12k_apply_xsphP6float2PKS_i,"a",@progbits
	.sectionflags	@""
	.align	4
.nv.constant0._Z12k_apply_xsphP6float2PKS_i:
	.zero		916


//--------------------- .nv.constant0._Z11k_xsph_cellPK6float2S1_PKfPS_PKiS6_ifffiif --------------------------
	.section	.nv.constant0._Z11k_xsph_cellPK6float2S1_PKfPS_PKiS6_ifffiif,"a",@progbits
	.sectionflags	@""
	.align	4
.nv.constant0._Z11k_xsph_cellPK6float2S1_PKfPS_PKiS6_ifffiif:
	.zero		972


//--------------------- .nv.constant0._Z13k_forces_cellPK6float2S1_PKfS3_PS_PKiS6_iffffffbbiif --------------------------
	.section	.nv.constant0._Z13k_forces_cellPK6float2S1_PKfS3_PS_PKiS6_iffffffbbiif,"a",@progbits
	.sectionflags	@""
	.align	4
.nv.constant0._Z13k_forces_cellPK6float2S1_PKfS3_PS_PKiS6_iffffffbbiif:
	.zero		996


//--------------------- .nv.constant0._Z23k_density_pressure_cellPK6float2PfS2_PKiS4_ifffffiif --------------------------
	.section	.nv.constant0._Z23k_density_pressure_cellPK6float2PfS2_PKiS4_ifffffiif,"a",@progbits
	.sectionflags	@""
	.align	4
.nv.constant0._Z23k_density_pressure_cellPK6float2PfS2_PKiS4_ifffffiif:
	.zero		972


//--------------------- .nv.constant0._Z13k_build_cellsPK6float2iPiS2_iif --------------------------
	.section	.nv.constant0._Z13k_build_cellsPK6float2iPiS2_iif,"a",@progbits
	.sectionflags	@""
	.align	4
.nv.constant0._Z13k_build_cellsPK6float2iPiS2_iif:
	.zero		940


//--------------------- .nv.constant0._Z13k_clear_headsPii --------------------------
	.section	.nv.constant0._Z13k_clear_headsPii,"a",@progbits
	.sectionflags	@""
	.align	4
.nv.constant0._Z13k_clear_headsPii:
	.zero		908


//--------------------- SYMBOLS --------------------------

	.type		.nv.reservedSmem.offset0,@object
	.size		.nv.reservedSmem.offset0,0x4
